	.target	sm_103a

	.elftype	@"ET_EXEC"


//--------------------- .note.nv.tkinfo           --------------------------
	.section	.note.nv.tkinfo,"",@"SHT_NOTE"
	.sectionflags	@"SHF_NOTE_NV_TKINFO"
	.tkinfo
        /*0018*/ 	.word	0x00000002
        /*0030*/ 	.string	""
        /*0030*/ 	.string	"ptxas"
        /*0030*/ 	.string	"Cuda compilation tools, release 13.0, V13.0.88"
        /*0030*/ 	.string	"Build cuda_13.0.r13.0/compiler.36424714_0"
        /*0030*/ 	.string	"-arch sm_103a -m 64 "



//--------------------- .note.nv.cuinfo           --------------------------
	.section	.note.nv.cuinfo,"",@"SHT_NOTE"
	.sectionflags	@"SHF_NOTE_NV_CUINFO"
        /*0018*/ 	.short	0x0002
        /*001a*/ 	.short	0x0067
        /*001c*/ 	.short	0x0082
	.zero		2


//--------------------- .nv.info                  --------------------------
	.section	.nv.info,"",@"SHT_CUDA_INFO"
	.align	4


	//----- nvinfo : EIATTR_REGCOUNT
	.align		4
        /*0000*/ 	.byte	0x04, 0x2f
        /*0002*/ 	.short	(.L_12 - .L_11)
	.align		4
.L_11:
        /*0004*/ 	.word	index@(_ZN7cutlass13device_kernelIN5flash19enable_sm80_to_sm89INS1_16FlashAttnFwdSm80INS1_25CollectiveMainloopFwdSm80ILi8ELi1ELb1EN4cute5tupleIJNS5_1CILi128EEENS7_ILi112EEES8_EEELi128ENS_6half_tEfNS_4arch4Sm80ELb1ELb0ELb0ELb1ELb1ELb1ELb1ELb1EEENS1_21CollectiveEpilogueFwdINS6_IJS8_S8_S9_EEENS6_IJNS7_ILi1EEESH_SH_EEESB_SD_Li256ELb1ELb1ELb1ELb0EEENS1_36VarlenDynamicPersistentTileSchedulerILi128ELi112ELi256ELi256ELb1ELb1ELb0ELb1ELb1ELb1EEEEEEEEEvNT_6ParamsE)
        /*0008*/ 	.word	0x00000004


	//----- nvinfo : EIATTR_FRAME_SIZE
	.align		4
.L_12:
        /*000c*/ 	.byte	0x04, 0x11
        /*000e*/ 	.short	(.L_14 - .L_13)
	.align		4
.L_13:
        /*0010*/ 	.word	index@(_ZN7cutlass13device_kernelIN5flash19enable_sm80_to_sm89INS1_16FlashAttnFwdSm80INS1_25CollectiveMainloopFwdSm80ILi8ELi1ELb1EN4cute5tupleIJNS5_1CILi128EEENS7_ILi112EEES8_EEELi128ENS_6half_tEfNS_4arch4Sm80ELb1ELb0ELb0ELb1ELb1ELb1ELb1ELb1EEENS1_21CollectiveEpilogueFwdINS6_IJS8_S8_S9_EEENS6_IJNS7_ILi1EEESH_SH_EEESB_SD_Li256ELb1ELb1ELb1ELb0EEENS1_36VarlenDynamicPersistentTileSchedulerILi128ELi112ELi256ELi256ELb1ELb1ELb0ELb1ELb1ELb1EEEEEEEEEvNT_6ParamsE)
        /*0014*/ 	.word	0x00000000


	//----- nvinfo : EIATTR_REGCOUNT
	.align		4
.L_14:
        /*0018*/ 	.byte	0x04, 0x2f
        /*001a*/ 	.short	(.L_16 - .L_15)
	.align		4
.L_15:
        /*001c*/ 	.word	index@(_ZN7cutlass13device_kernelIN5flash19enable_sm80_to_sm89INS1_16FlashAttnFwdSm80INS1_25CollectiveMainloopFwdSm80ILi8ELi1ELb1EN4cute5tupleIJNS5_1CILi128EEENS7_ILi112EEES8_EEELi128ENS_6half_tEfNS_4arch4Sm80ELb1ELb0ELb0ELb1ELb1ELb0ELb1ELb1EEENS1_21CollectiveEpilogueFwdINS6_IJS8_S8_S9_EEENS6_IJNS7_ILi1EEESH_SH_EEESB_SD_Li256ELb1ELb1ELb1ELb0EEENS1_36VarlenDynamicPersistentTileSchedulerILi128ELi112ELi256ELi256ELb1ELb1ELb0ELb1ELb1ELb1EEEEEEEEEvNT_6ParamsE)
        /*0020*/ 	.word	0x00000004


	//----- nvinfo : EIATTR_FRAME_SIZE
	.align		4
.L_16:
        /*0024*/ 	.byte	0x04, 0x11
        /*0026*/ 	.short	(.L_18 - .L_17)
	.align		4
.L_17:
        /*0028*/ 	.word	index@(_ZN7cutlass13device_kernelIN5flash19enable_sm80_to_sm89INS1_16FlashAttnFwdSm80INS1_25CollectiveMainloopFwdSm80ILi8ELi1ELb1EN4cute5tupleIJNS5_1CILi128EEENS7_ILi112EEES8_EEELi128ENS_6half_tEfNS_4arch4Sm80ELb1ELb0ELb0ELb1ELb1ELb0ELb1ELb1EEENS1_21CollectiveEpilogueFwdINS6_IJS8_S8_S9_EEENS6_IJNS7_ILi1EEESH_SH_EEESB_SD_Li256ELb1ELb1ELb1ELb0EEENS1_36VarlenDynamicPersistentTileSchedulerILi128ELi112ELi256ELi256ELb1ELb1ELb0ELb1ELb1ELb1EEEEEEEEEvNT_6ParamsE)
        /*002c*/ 	.word	0x00000000


	//----- nvinfo : EIATTR_REGCOUNT
	.align		4
.L_18:
        /*0030*/ 	.byte	0x04, 0x2f
        /*0032*/ 	.short	(.L_20 - .L_19)
	.align		4
.L_19:
        /*0034*/ 	.word	index@(_ZN7cutlass13device_kernelIN5flash19enable_sm80_to_sm89INS1_16FlashAttnFwdSm80INS1_25CollectiveMainloopFwdSm80ILi4ELi1ELb0EN4cute5tupleIJNS5_1CILi128EEENS7_ILi64EEES8_EEELi128ENS_6half_tEfNS_4arch4Sm80ELb1ELb0ELb0ELb0ELb1ELb0ELb1ELb1EEENS1_21CollectiveEpilogueFwdINS6_IJS8_S8_S9_EEENS6_IJNS7_ILi1EEESH_SH_EEESB_SD_Li128ELb0ELb1ELb1ELb0EEENS1_30DynamicPersistentTileSchedulerILi128ELi128ELb1ELb1ELb0EEEEEEEEEvNT_6ParamsE)
        /*0038*/ 	.word	0x00000004


	//----- nvinfo : EIATTR_FRAME_SIZE
	.align		4
.L_20:
        /*003c*/ 	.byte	0x04, 0x11
        /*003e*/ 	.short	(.L_22 - .L_21)
	.align		4
.L_21:
        /*0040*/ 	.word	index@(_ZN7cutlass13device_kernelIN5flash19enable_sm80_to_sm89INS1_16FlashAttnFwdSm80INS1_25CollectiveMainloopFwdSm80ILi4ELi1ELb0EN4cute5tupleIJNS5_1CILi128EEENS7_ILi64EEES8_EEELi128ENS_6half_tEfNS_4arch4Sm80ELb1ELb0ELb0ELb0ELb1ELb0ELb1ELb1EEENS1_21CollectiveEpilogueFwdINS6_IJS8_S8_S9_EEENS6_IJNS7_ILi1EEESH_SH_EEESB_SD_Li128ELb0ELb1ELb1ELb0EEENS1_30DynamicPersistentTileSchedulerILi128ELi128ELb1ELb1ELb0EEEEEEEEEvNT_6ParamsE)
        /*0044*/ 	.word	0x00000000


	//----- nvinfo : EIATTR_REGCOUNT
	.align		4
.L_22:
        /*0048*/ 	.byte	0x04, 0x2f
        /*004a*/ 	.short	(.L_24 - .L_23)
	.align		4
.L_23:
        /*004c*/ 	.word	index@(_ZN7cutlass13device_kernelIN5flash19enable_sm80_to_sm89INS1_16FlashAttnFwdSm80INS1_25CollectiveMainloopFwdSm80ILi8ELi1ELb1EN4cute5tupleIJNS5_1CILi128EEENS7_ILi96EEES8_EEELi128ENS_6half_tEfNS_4arch4Sm80ELb0ELb1ELb0ELb1ELb1ELb1ELb1ELb1EEENS1_21CollectiveEpilogueFwdINS6_IJS8_S8_S9_EEENS6_IJNS7_ILi1EEESH_SH_EEESB_SD_Li256ELb1ELb1ELb1ELb0EEENS1_36VarlenDynamicPersistentTileSchedulerILi128ELi96ELi256ELi256ELb1ELb1ELb0ELb1ELb0ELb1EEEEEEEEEvNT_6ParamsE)
        /*0050*/ 	.word	0x00000004


	//----- nvinfo : EIATTR_FRAME_SIZE
	.align		4
.L_24:
        /*0054*/ 	.byte	0x04, 0x11
        /*0056*/ 	.short	(.L_26 - .L_25)
	.align		4
.L_25:
        /*0058*/ 	.word	index@(_ZN7cutlass13device_kernelIN5flash19enable_sm80_to_sm89INS1_16FlashAttnFwdSm80INS1_25CollectiveMainloopFwdSm80ILi8ELi1ELb1EN4cute5tupleIJNS5_1CILi128EEENS7_ILi96EEES8_EEELi128ENS_6half_tEfNS_4arch4Sm80ELb0ELb1ELb0ELb1ELb1ELb1ELb1ELb1EEENS1_21CollectiveEpilogueFwdINS6_IJS8_S8_S9_EEENS6_IJNS7_ILi1EEESH_SH_EEESB_SD_Li256ELb1ELb1ELb1ELb0EEENS1_36VarlenDynamicPersistentTileSchedulerILi128ELi96ELi256ELi256ELb1ELb1ELb0ELb1ELb0ELb1EEEEEEEEEvNT_6ParamsE)
        /*005c*/ 	.word	0x00000000


	//----- nvinfo : EIATTR_REGCOUNT
	.align		4
.L_26:
        /*0060*/ 	.byte	0x04, 0x2f
        /*0062*/ 	.short	(.L_28 - .L_27)
	.align		4
.L_27:
        /*0064*/ 	.word	index@(_ZN7cutlass13device_kernelIN5flash19enable_sm80_to_sm89INS1_16FlashAttnFwdSm80INS1_25CollectiveMainloopFwdSm80ILi8ELi1ELb1EN4cute5tupleIJNS5_1CILi128EEENS7_ILi96EEES8_EEELi128ENS_6half_tEfNS_4arch4Sm80ELb0ELb1ELb0ELb1ELb1ELb0ELb1ELb1EEENS1_21CollectiveEpilogueFwdINS6_IJS8_S8_S9_EEENS6_IJNS7_ILi1EEESH_SH_EEESB_SD_Li256ELb1ELb1ELb1ELb0EEENS1_36VarlenDynamicPersistentTileSchedulerILi128ELi96ELi256ELi256ELb1ELb1ELb0ELb1ELb0ELb1EEEEEEEEEvNT_6ParamsE)
        /*0068*/ 	.word	0x00000004


	//----- nvinfo : EIATTR_FRAME_SIZE
	.align		4
.L_28:
        /*006c*/ 	.byte	0x04, 0x11
        /*006e*/ 	.short	(.L_30 - .L_29)
	.align		4
.L_29:
        /*0070*/ 	.word	index@(_ZN7cutlass13device_kernelIN5flash19enable_sm80_to_sm89INS1_16FlashAttnFwdSm80INS1_25CollectiveMainloopFwdSm80ILi8ELi1ELb1EN4cute5tupleIJNS5_1CILi128EEENS7_ILi96EEES8_EEELi128ENS_6half_tEfNS_4arch4Sm80ELb0ELb1ELb0ELb1ELb1ELb0ELb1ELb1EEENS1_21CollectiveEpilogueFwdINS6_IJS8_S8_S9_EEENS6_IJNS7_ILi1EEESH_SH_EEESB_SD_Li256ELb1ELb1ELb1ELb0EEENS1_36VarlenDynamicPersistentTileSchedulerILi128ELi96ELi256ELi256ELb1ELb1ELb0ELb1ELb0ELb1EEEEEEEEEvNT_6ParamsE)
        /*0074*/ 	.word	0x00000000


	//----- nvinfo : EIATTR_REGCOUNT
	.align		4
.L_30:
        /*0078*/ 	.byte	0x04, 0x2f
        /*007a*/ 	.short	(.L_32 - .L_31)
	.align		4
.L_31:
        /*007c*/ 	.word	index@(_ZN7cutlass13device_kernelIN5flash19enable_sm80_to_sm89INS1_16FlashAttnFwdSm80INS1_25CollectiveMainloopFwdSm80ILi4ELi1ELb0EN4cute5tupleIJNS5_1CILi128EEENS7_ILi48EEES8_EEELi128ENS_6half_tEfNS_4arch4Sm80ELb0ELb1ELb0ELb0ELb1ELb0ELb1ELb1EEENS1_21CollectiveEpilogueFwdINS6_IJS8_S8_S9_EEENS6_IJNS7_ILi1EEESH_SH_EEESB_SD_Li128ELb0ELb1ELb1ELb0EEENS1_19SingleTileSchedulerILb0ELb1ELb1ELi128EEEEEEEEEvNT_6ParamsE)
        /*0080*/ 	.word	0x00000004


	//----- nvinfo : EIATTR_FRAME_SIZE
	.align		4
.L_32:
        /*0084*/ 	.byte	0x04, 0x11
        /*0086*/ 	.short	(.L_34 - .L_33)
	.align		4
.L_33:
        /*0088*/ 	.word	index@(_ZN7cutlass13device_kernelIN5flash19enable_sm80_to_sm89INS1_16FlashAttnFwdSm80INS1_25CollectiveMainloopFwdSm80ILi4ELi1ELb0EN4cute5tupleIJNS5_1CILi128EEENS7_ILi48EEES8_EEELi128ENS_6half_tEfNS_4arch4Sm80ELb0ELb1ELb0ELb0ELb1ELb0ELb1ELb1EEENS1_21CollectiveEpilogueFwdINS6_IJS8_S8_S9_EEENS6_IJNS7_ILi1EEESH_SH_EEESB_SD_Li128ELb0ELb1ELb1ELb0EEENS1_19SingleTileSchedulerILb0ELb1ELb1ELi128EEEEEEEEEvNT_6ParamsE)
        /*008c*/ 	.word	0x00000000


	//----- nvinfo : EIATTR_REGCOUNT
	.align		4
.L_34:
        /*0090*/ 	.byte	0x04, 0x2f
        /*0092*/ 	.short	(.L_36 - .L_35)
	.align		4
.L_35:
        /*0094*/ 	.word	index@(_ZN7cutlass13device_kernelIN5flash19enable_sm80_to_sm89INS1_16FlashAttnFwdSm80INS1_25CollectiveMainloopFwdSm80ILi8ELi1ELb1EN4cute5tupleIJNS5_1CILi128EEENS7_ILi112EEES8_EEELi128ENS_6half_tEfNS_4arch4Sm80ELb0ELb0ELb0ELb1ELb1ELb1ELb1ELb1EEENS1_21CollectiveEpilogueFwdINS6_IJS8_S8_S9_EEENS6_IJNS7_ILi1EEESH_SH_EEESB_SD_Li256ELb1ELb1ELb1ELb0EEENS1_36VarlenDynamicPersistentTileSchedulerILi128ELi112ELi256ELi256ELb1ELb1ELb0ELb0ELb1ELb1EEEEEEEEEvNT_6ParamsE)
        /*0098*/ 	.word	0x00000004


	//----- nvinfo : EIATTR_FRAME_SIZE
	.align		4
.L_36:
        /*009c*/ 	.byte	0x04, 0x11
        /*009e*/ 	.short	(.L_38 - .L_37)
	.align		4
.L_37:
        /*00a0*/ 	.word	index@(_ZN7cutlass13device_kernelIN5flash19enable_sm80_to_sm89INS1_16FlashAttnFwdSm80INS1_25CollectiveMainloopFwdSm80ILi8ELi1ELb1EN4cute5tupleIJNS5_1CILi128EEENS7_ILi112EEES8_EEELi128ENS_6half_tEfNS_4arch4Sm80ELb0ELb0ELb0ELb1ELb1ELb1ELb1ELb1EEENS1_21CollectiveEpilogueFwdINS6_IJS8_S8_S9_EEENS6_IJNS7_ILi1EEESH_SH_EEESB_SD_Li256ELb1ELb1ELb1ELb0EEENS1_36VarlenDynamicPersistentTileSchedulerILi128ELi112ELi256ELi256ELb1ELb1ELb0ELb0ELb1ELb1EEEEEEEEEvNT_6ParamsE)
        /*00a4*/ 	.word	0x00000000


	//----- nvinfo : EIATTR_REGCOUNT
	.align		4
.L_38:
        /*00a8*/ 	.byte	0x04, 0x2f
        /*00aa*/ 	.short	(.L_40 - .L_39)
	.align		4
.L_39:
        /*00ac*/ 	.word	index@(_ZN7cutlass13device_kernelIN5flash19enable_sm80_to_sm89INS1_16FlashAttnFwdSm80INS1_25CollectiveMainloopFwdSm80ILi8ELi1ELb1EN4cute5tupleIJNS5_1CILi128EEENS7_ILi112EEES8_EEELi128ENS_6half_tEfNS_4arch4Sm80ELb0ELb0ELb0ELb1ELb1ELb0ELb1ELb1EEENS1_21CollectiveEpilogueFwdINS6_IJS8_S8_S9_EEENS6_IJNS7_ILi1EEESH_SH_EEESB_SD_Li256ELb1ELb1ELb1ELb0EEENS1_36VarlenDynamicPersistentTileSchedulerILi128ELi112ELi256ELi256ELb1ELb1ELb0ELb0ELb1ELb1EEEEEEEEEvNT_6ParamsE)
        /*00b0*/ 	.word	0x00000004


	//----- nvinfo : EIATTR_FRAME_SIZE
	.align		4
.L_40:
        /*00b4*/ 	.byte	0x04, 0x11
        /*00b6*/ 	.short	(.L_42 - .L_41)
	.align		4
.L_41:
        /*00b8*/ 	.word	index@(_ZN7cutlass13device_kernelIN5flash19enable_sm80_to_sm89INS1_16FlashAttnFwdSm80INS1_25CollectiveMainloopFwdSm80ILi8ELi1ELb1EN4cute5tupleIJNS5_1CILi128EEENS7_ILi112EEES8_EEELi128ENS_6half_tEfNS_4arch4Sm80ELb0ELb0ELb0ELb1ELb1ELb0ELb1ELb1EEENS1_21CollectiveEpilogueFwdINS6_IJS8_S8_S9_EEENS6_IJNS7_ILi1EEESH_SH_EEESB_SD_Li256ELb1ELb1ELb1ELb0EEENS1_36VarlenDynamicPersistentTileSchedulerILi128ELi112ELi256ELi256ELb1ELb1ELb0ELb0ELb1ELb1EEEEEEEEEvNT_6ParamsE)
        /*00bc*/ 	.word	0x00000000


	//----- nvinfo : EIATTR_REGCOUNT
	.align		4
.L_42:
        /*00c0*/ 	.byte	0x04, 0x2f
        /*00c2*/ 	.short	(.L_44 - .L_43)
	.align		4
.L_43:
        /*00c4*/ 	.word	index@(_ZN7cutlass13device_kernelIN5flash19enable_sm80_to_sm89INS1_16FlashAttnFwdSm80INS1_25CollectiveMainloopFwdSm80ILi4ELi1ELb0EN4cute5tupleIJNS5_1CILi128EEENS7_ILi64EEES8_EEELi128ENS_6half_tEfNS_4arch4Sm80ELb0ELb0ELb0ELb0ELb1ELb0ELb1ELb1EEENS1_21CollectiveEpilogueFwdINS6_IJS8_S8_S9_EEENS6_IJNS7_ILi1EEESH_SH_EEESB_SD_Li128ELb0ELb1ELb1ELb0EEENS1_19SingleTileSchedulerILb0ELb1ELb1ELi128EEEEEEEEEvNT_6ParamsE)
        /*00c8*/ 	.word	0x00000004


	//----- nvinfo : EIATTR_FRAME_SIZE
	.align		4
.L_44:
        /*00cc*/ 	.byte	0x04, 0x11
        /*00ce*/ 	.short	(.L_46 - .L_45)
	.align		4
.L_45:
        /*00d0*/ 	.word	index@(_ZN7cutlass13device_kernelIN5flash19enable_sm80_to_sm89INS1_16FlashAttnFwdSm80INS1_25CollectiveMainloopFwdSm80ILi4ELi1ELb0EN4cute5tupleIJNS5_1CILi128EEENS7_ILi64EEES8_EEELi128ENS_6half_tEfNS_4arch4Sm80ELb0ELb0ELb0ELb0ELb1ELb0ELb1ELb1EEENS1_21CollectiveEpilogueFwdINS6_IJS8_S8_S9_EEENS6_IJNS7_ILi1EEESH_SH_EEESB_SD_Li128ELb0ELb1ELb1ELb0EEENS1_19SingleTileSchedulerILb0ELb1ELb1ELi128EEEEEEEEEvNT_6ParamsE)
        /*00d4*/ 	.word	0x00000000


	//----- nvinfo : EIATTR_REGCOUNT
	.align		4
.L_46:
        /*00d8*/ 	.byte	0x04, 0x2f
        /*00da*/ 	.short	(.L_48 - .L_47)
	.align		4
.L_47:
        /*00dc*/ 	.word	index@(_ZN7cutlass13device_kernelIN5flash19enable_sm80_to_sm89INS1_16FlashAttnFwdSm80INS1_25CollectiveMainloopFwdSm80ILi8ELi1ELb1EN4cute5tupleIJNS5_1CILi128EEES8_S8_EEELi128ENS_6half_tEfNS_4arch4Sm80ELb1ELb0ELb0ELb0ELb1ELb0ELb1ELb1EEENS1_21CollectiveEpilogueFwdIS9_NS6_IJNS7_ILi1EEESF_SF_EEESA_SC_Li256ELb0ELb1ELb1ELb0EEENS1_30DynamicPersistentTileSchedulerILi256ELi256ELb1ELb1ELb0EEEEEEEEEvNT_6ParamsE)
        /*00e0*/ 	.word	0x00000004


	//----- nvinfo : EIATTR_FRAME_SIZE
	.align		4
.L_48:
        /*00e4*/ 	.byte	0x04, 0x11
        /*00e6*/ 	.short	(.L_50 - .L_49)
	.align		4
.L_49:
        /*00e8*/ 	.word	index@(_ZN7cutlass13device_kernelIN5flash19enable_sm80_to_sm89INS1_16FlashAttnFwdSm80INS1_25CollectiveMainloopFwdSm80ILi8ELi1ELb1EN4cute5tupleIJNS5_1CILi128EEES8_S8_EEELi128ENS_6half_tEfNS_4arch4Sm80ELb1ELb0ELb0ELb0ELb1ELb0ELb1ELb1EEENS1_21CollectiveEpilogueFwdIS9_NS6_IJNS7_ILi1EEESF_SF_EEESA_SC_Li256ELb0ELb1ELb1ELb0EEENS1_30DynamicPersistentTileSchedulerILi256ELi256ELb1ELb1ELb0EEEEEEEEEvNT_6ParamsE)
        /*00ec*/ 	.word	0x00000000


	//----- nvinfo : EIATTR_REGCOUNT
	.align		4
.L_50:
        /*00f0*/ 	.byte	0x04, 0x2f
        /*00f2*/ 	.short	(.L_52 - .L_51)
	.align		4
.L_51:
        /*00f4*/ 	.word	index@(_ZN7cutlass13device_kernelIN5flash19enable_sm80_to_sm89INS1_16FlashAttnFwdSm80INS1_25CollectiveMainloopFwdSm80ILi8ELi1ELb1EN4cute5tupleIJNS5_1CILi128EEENS7_ILi96EEES8_EEELi128ENS_6half_tEfNS_4arch4Sm80ELb0ELb1ELb0ELb0ELb1ELb0ELb1ELb1EEENS1_21CollectiveEpilogueFwdINS6_IJS8_S8_S9_EEENS6_IJNS7_ILi1EEESH_SH_EEESB_SD_Li256ELb0ELb1ELb1ELb0EEENS1_19SingleTileSchedulerILb0ELb1ELb1ELi128EEEEEEEEEvNT_6ParamsE)
        /*00f8*/ 	.word	0x00000004


	//----- nvinfo : EIATTR_FRAME_SIZE
	.align		4
.L_52:
        /*00fc*/ 	.byte	0x04, 0x11
        /*00fe*/ 	.short	(.L_54 - .L_53)
	.align		4
.L_53:
        /*0100*/ 	.word	index@(_ZN7cutlass13device_kernelIN5flash19enable_sm80_to_sm89INS1_16FlashAttnFwdSm80INS1_25CollectiveMainloopFwdSm80ILi8ELi1ELb1EN4cute5tupleIJNS5_1CILi128EEENS7_ILi96EEES8_EEELi128ENS_6half_tEfNS_4arch4Sm80ELb0ELb1ELb0ELb0ELb1ELb0ELb1ELb1EEENS1_21CollectiveEpilogueFwdINS6_IJS8_S8_S9_EEENS6_IJNS7_ILi1EEESH_SH_EEESB_SD_Li256ELb0ELb1ELb1ELb0EEENS1_19SingleTileSchedulerILb0ELb1ELb1ELi128EEEEEEEEEvNT_6ParamsE)
        /*0104*/ 	.word	0x00000000


	//----- nvinfo : EIATTR_REGCOUNT
	.align		4
.L_54:
        /*0108*/ 	.byte	0x04, 0x2f
        /*010a*/ 	.short	(.L_56 - .L_55)
	.align		4
.L_55:
        /*010c*/ 	.word	index@(_ZN7cutlass13device_kernelIN5flash19enable_sm80_to_sm89INS1_16FlashAttnFwdSm80INS1_25CollectiveMainloopFwdSm80ILi8ELi1ELb1EN4cute5tupleIJNS5_1CILi128EEES8_S8_EEELi128ENS_6half_tEfNS_4arch4Sm80ELb0ELb0ELb0ELb0ELb1ELb0ELb1ELb1EEENS1_21CollectiveEpilogueFwdIS9_NS6_IJNS7_ILi1EEESF_SF_EEESA_SC_Li256ELb0ELb1ELb1ELb0EEENS1_19SingleTileSchedulerILb0ELb1ELb1ELi128EEEEEEEEEvNT_6ParamsE)
        /*0110*/ 	.word	0x00000004


	//----- nvinfo : EIATTR_FRAME_SIZE
	.align		4
.L_56:
        /*0114*/ 	.byte	0x04, 0x11
        /*0116*/ 	.short	(.L_58 - .L_57)
	.align		4
.L_57:
        /*0118*/ 	.word	index@(_ZN7cutlass13device_kernelIN5flash19enable_sm80_to_sm89INS1_16FlashAttnFwdSm80INS1_25CollectiveMainloopFwdSm80ILi8ELi1ELb1EN4cute5tupleIJNS5_1CILi128EEES8_S8_EEELi128ENS_6half_tEfNS_4arch4Sm80ELb0ELb0ELb0ELb0ELb1ELb0ELb1ELb1EEENS1_21CollectiveEpilogueFwdIS9_NS6_IJNS7_ILi1EEESF_SF_EEESA_SC_Li256ELb0ELb1ELb1ELb0EEENS1_19SingleTileSchedulerILb0ELb1ELb1ELi128EEEEEEEEEvNT_6ParamsE)
        /*011c*/ 	.word	0x00000000


	//----- nvinfo : EIATTR_MIN_STACK_SIZE
	.align		4
.L_58:
        /*0120*/ 	.byte	0x04, 0x12
        /*0122*/ 	.short	(.L_60 - .L_59)
	.align		4
.L_59:
        /*0124*/ 	.word	index@(_ZN7cutlass13device_kernelIN5flash19enable_sm80_to_sm89INS1_16FlashAttnFwdSm80INS1_25CollectiveMainloopFwdSm80ILi8ELi1ELb1EN4cute5tupleIJNS5_1CILi128EEES8_S8_EEELi128ENS_6half_tEfNS_4arch4Sm80ELb0ELb0ELb0ELb0ELb1ELb0ELb1ELb1EEENS1_21CollectiveEpilogueFwdIS9_NS6_IJNS7_ILi1EEESF_SF_EEESA_SC_Li256ELb0ELb1ELb1ELb0EEENS1_19SingleTileSchedulerILb0ELb1ELb1ELi128EEEEEEEEEvNT_6ParamsE)
        /*0128*/ 	.word	0x00000000


	//----- nvinfo : EIATTR_MIN_STACK_SIZE
	.align		4
.L_60:
        /*012c*/ 	.byte	0x04, 0x12
        /*012e*/ 	.short	(.L_62 - .L_61)
	.align		4
.L_61:
        /*0130*/ 	.word	index@(_ZN7cutlass13device_kernelIN5flash19enable_sm80_to_sm89INS1_16FlashAttnFwdSm80INS1_25CollectiveMainloopFwdSm80ILi8ELi1ELb1EN4cute5tupleIJNS5_1CILi128EEENS7_ILi96EEES8_EEELi128ENS_6half_tEfNS_4arch4Sm80ELb0ELb1ELb0ELb0ELb1ELb0ELb1ELb1EEENS1_21CollectiveEpilogueFwdINS6_IJS8_S8_S9_EEENS6_IJNS7_ILi1EEESH_SH_EEESB_SD_Li256ELb0ELb1ELb1ELb0EEENS1_19SingleTileSchedulerILb0ELb1ELb1ELi128EEEEEEEEEvNT_6ParamsE)
        /*0134*/ 	.word	0x00000000


	//----- nvinfo : EIATTR_MIN_STACK_SIZE
	.align		4
.L_62:
        /*0138*/ 	.byte	0x04, 0x12
        /*013a*/ 	.short	(.L_64 - .L_63)
	.align		4
.L_63:
        /*013c*/ 	.word	index@(_ZN7cutlass13device_kernelIN5flash19enable_sm80_to_sm89INS1_16FlashAttnFwdSm80INS1_25CollectiveMainloopFwdSm80ILi8ELi1ELb1EN4cute5tupleIJNS5_1CILi128EEES8_S8_EEELi128ENS_6half_tEfNS_4arch4Sm80ELb1ELb0ELb0ELb0ELb1ELb0ELb1ELb1EEENS1_21CollectiveEpilogueFwdIS9_NS6_IJNS7_ILi1EEESF_SF_EEESA_SC_Li256ELb0ELb1ELb1ELb0EEENS1_30DynamicPersistentTileSchedulerILi256ELi256ELb1ELb1ELb0EEEEEEEEEvNT_6ParamsE)
        /*0140*/ 	.word	0x00000000


	//----- nvinfo : EIATTR_MIN_STACK_SIZE
	.align		4
.L_64:
        /*0144*/ 	.byte	0x04, 0x12
        /*0146*/ 	.short	(.L_66 - .L_65)
	.align		4
.L_65:
        /*0148*/ 	.word	index@(_ZN7cutlass13device_kernelIN5flash19enable_sm80_to_sm89INS1_16FlashAttnFwdSm80INS1_25CollectiveMainloopFwdSm80ILi4ELi1ELb0EN4cute5tupleIJNS5_1CILi128EEENS7_ILi64EEES8_EEELi128ENS_6half_tEfNS_4arch4Sm80ELb0ELb0ELb0ELb0ELb1ELb0ELb1ELb1EEENS1_21CollectiveEpilogueFwdINS6_IJS8_S8_S9_EEENS6_IJNS7_ILi1EEESH_SH_EEESB_SD_Li128ELb0ELb1ELb1ELb0EEENS1_19SingleTileSchedulerILb0ELb1ELb1ELi128EEEEEEEEEvNT_6ParamsE)
        /*014c*/ 	.word	0x00000000


	//----- nvinfo : EIATTR_MIN_STACK_SIZE
	.align		4
.L_66:
        /*0150*/ 	.byte	0x04, 0x12
        /*0152*/ 	.short	(.L_68 - .L_67)
	.align		4
.L_67:
        /*0154*/ 	.word	index@(_ZN7cutlass13device_kernelIN5flash19enable_sm80_to_sm89INS1_16FlashAttnFwdSm80INS1_25CollectiveMainloopFwdSm80ILi8ELi1ELb1EN4cute5tupleIJNS5_1CILi128EEENS7_ILi112EEES8_EEELi128ENS_6half_tEfNS_4arch4Sm80ELb0ELb0ELb0ELb1ELb1ELb0ELb1ELb1EEENS1_21CollectiveEpilogueFwdINS6_IJS8_S8_S9_EEENS6_IJNS7_ILi1EEESH_SH_EEESB_SD_Li256ELb1ELb1ELb1ELb0EEENS1_36VarlenDynamicPersistentTileSchedulerILi128ELi112ELi256ELi256ELb1ELb1ELb0ELb0ELb1ELb1EEEEEEEEEvNT_6ParamsE)
        /*0158*/ 	.word	0x00000000


	//----- nvinfo : EIATTR_MIN_STACK_SIZE
	.align		4
.L_68:
        /*015c*/ 	.byte	0x04, 0x12
        /*015e*/ 	.short	(.L_70 - .L_69)
	.align		4
.L_69:
        /*0160*/ 	.word	index@(_ZN7cutlass13device_kernelIN5flash19enable_sm80_to_sm89INS1_16FlashAttnFwdSm80INS1_25CollectiveMainloopFwdSm80ILi8ELi1ELb1EN4cute5tupleIJNS5_1CILi128EEENS7_ILi112EEES8_EEELi128ENS_6half_tEfNS_4arch4Sm80ELb0ELb0ELb0ELb1ELb1ELb1ELb1ELb1EEENS1_21CollectiveEpilogueFwdINS6_IJS8_S8_S9_EEENS6_IJNS7_ILi1EEESH_SH_EEESB_SD_Li256ELb1ELb1ELb1ELb0EEENS1_36VarlenDynamicPersistentTileSchedulerILi128ELi112ELi256ELi256ELb1ELb1ELb0ELb0ELb1ELb1EEEEEEEEEvNT_6ParamsE)
        /*0164*/ 	.word	0x00000000


	//----- nvinfo : EIATTR_MIN_STACK_SIZE
	.align		4
.L_70:
        /*0168*/ 	.byte	0x04, 0x12
        /*016a*/ 	.short	(.L_72 - .L_71)
	.align		4
.L_71:
        /*016c*/ 	.word	index@(_ZN7cutlass13device_kernelIN5flash19enable_sm80_to_sm89INS1_16FlashAttnFwdSm80INS1_25CollectiveMainloopFwdSm80ILi4ELi1ELb0EN4cute5tupleIJNS5_1CILi128EEENS7_ILi48EEES8_EEELi128ENS_6half_tEfNS_4arch4Sm80ELb0ELb1ELb0ELb0ELb1ELb0ELb1ELb1EEENS1_21CollectiveEpilogueFwdINS6_IJS8_S8_S9_EEENS6_IJNS7_ILi1EEESH_SH_EEESB_SD_Li128ELb0ELb1ELb1ELb0EEENS1_19SingleTileSchedulerILb0ELb1ELb1ELi128EEEEEEEEEvNT_6ParamsE)
        /*0170*/ 	.word	0x00000000


	//----- nvinfo : EIATTR_MIN_STACK_SIZE
	.align		4
.L_72:
        /*0174*/ 	.byte	0x04, 0x12
        /*0176*/ 	.short	(.L_74 - .L_73)
	.align		4
.L_73:
        /*0178*/ 	.word	index@(_ZN7cutlass13device_kernelIN5flash19enable_sm80_to_sm89INS1_16FlashAttnFwdSm80INS1_25CollectiveMainloopFwdSm80ILi8ELi1ELb1EN4cute5tupleIJNS5_1CILi128EEENS7_ILi96EEES8_EEELi128ENS_6half_tEfNS_4arch4Sm80ELb0ELb1ELb0ELb1ELb1ELb0ELb1ELb1EEENS1_21CollectiveEpilogueFwdINS6_IJS8_S8_S9_EEENS6_IJNS7_ILi1EEESH_SH_EEESB_SD_Li256ELb1ELb1ELb1ELb0EEENS1_36VarlenDynamicPersistentTileSchedulerILi128ELi96ELi256ELi256ELb1ELb1ELb0ELb1ELb0ELb1EEEEEEEEEvNT_6ParamsE)
        /*017c*/ 	.word	0x00000000


	//----- nvinfo : EIATTR_MIN_STACK_SIZE
	.align		4
.L_74:
        /*0180*/ 	.byte	0x04, 0x12
        /*0182*/ 	.short	(.L_76 - .L_75)
	.align		4
.L_75:
        /*0184*/ 	.word	index@(_ZN7cutlass13device_kernelIN5flash19enable_sm80_to_sm89INS1_16FlashAttnFwdSm80INS1_25CollectiveMainloopFwdSm80ILi8ELi1ELb1EN4cute5tupleIJNS5_1CILi128EEENS7_ILi96EEES8_EEELi128ENS_6half_tEfNS_4arch4Sm80ELb0ELb1ELb0ELb1ELb1ELb1ELb1ELb1EEENS1_21CollectiveEpilogueFwdINS6_IJS8_S8_S9_EEENS6_IJNS7_ILi1EEESH_SH_EEESB_SD_Li256ELb1ELb1ELb1ELb0EEENS1_36VarlenDynamicPersistentTileSchedulerILi128ELi96ELi256ELi256ELb1ELb1ELb0ELb1ELb0ELb1EEEEEEEEEvNT_6ParamsE)
        /*0188*/ 	.word	0x00000000


	//----- nvinfo : EIATTR_MIN_STACK_SIZE
	.align		4
.L_76:
        /*018c*/ 	.byte	0x04, 0x12
        /*018e*/ 	.short	(.L_78 - .L_77)
	.align		4
.L_77:
        /*0190*/ 	.word	index@(_ZN7cutlass13device_kernelIN5flash19enable_sm80_to_sm89INS1_16FlashAttnFwdSm80INS1_25CollectiveMainloopFwdSm80ILi4ELi1ELb0EN4cute5tupleIJNS5_1CILi128EEENS7_ILi64EEES8_EEELi128ENS_6half_tEfNS_4arch4Sm80ELb1ELb0ELb0ELb0ELb1ELb0ELb1ELb1EEENS1_21CollectiveEpilogueFwdINS6_IJS8_S8_S9_EEENS6_IJNS7_ILi1EEESH_SH_EEESB_SD_Li128ELb0ELb1ELb1ELb0EEENS1_30DynamicPersistentTileSchedulerILi128ELi128ELb1ELb1ELb0EEEEEEEEEvNT_6ParamsE)
        /*0194*/ 	.word	0x00000000


	//----- nvinfo : EIATTR_MIN_STACK_SIZE
	.align		4
.L_78:
        /*0198*/ 	.byte	0x04, 0x12
        /*019a*/ 	.short	(.L_80 - .L_79)
	.align		4
.L_79:
        /*019c*/ 	.word	index@(_ZN7cutlass13device_kernelIN5flash19enable_sm80_to_sm89INS1_16FlashAttnFwdSm80INS1_25CollectiveMainloopFwdSm80ILi8ELi1ELb1EN4cute5tupleIJNS5_1CILi128EEENS7_ILi112EEES8_EEELi128ENS_6half_tEfNS_4arch4Sm80ELb1ELb0ELb0ELb1ELb1ELb0ELb1ELb1EEENS1_21CollectiveEpilogueFwdINS6_IJS8_S8_S9_EEENS6_IJNS7_ILi1EEESH_SH_EEESB_SD_Li256ELb1ELb1ELb1ELb0EEENS1_36VarlenDynamicPersistentTileSchedulerILi128ELi112ELi256ELi256ELb1ELb1ELb0ELb1ELb1ELb1EEEEEEEEEvNT_6ParamsE)
        /*01a0*/ 	.word	0x00000000


	//----- nvinfo : EIATTR_MIN_STACK_SIZE
	.align		4
.L_80:
        /*01a4*/ 	.byte	0x04, 0x12
        /*01a6*/ 	.short	(.L_82 - .L_81)
	.align		4
.L_81:
        /*01a8*/ 	.word	index@(_ZN7cutlass13device_kernelIN5flash19enable_sm80_to_sm89INS1_16FlashAttnFwdSm80INS1_25CollectiveMainloopFwdSm80ILi8ELi1ELb1EN4cute5tupleIJNS5_1CILi128EEENS7_ILi112EEES8_EEELi128ENS_6half_tEfNS_4arch4Sm80ELb1ELb0ELb0ELb1ELb1ELb1ELb1ELb1EEENS1_21CollectiveEpilogueFwdINS6_IJS8_S8_S9_EEENS6_IJNS7_ILi1EEESH_SH_EEESB_SD_Li256ELb1ELb1ELb1ELb0EEENS1_36VarlenDynamicPersistentTileSchedulerILi128ELi112ELi256ELi256ELb1ELb1ELb0ELb1ELb1ELb1EEEEEEEEEvNT_6ParamsE)
        /*01ac*/ 	.word	0x00000000
.L_82:


//--------------------- .nv.compat                --------------------------
	.section	.nv.compat,"",@"SHT_CUDA_COMPAT_INFO"
	.align	4
        /*0000*/ 	.byte	0x02, 0x09, 0x01, 0x00, 0x02, 0x02, 0x01, 0x00, 0x02, 0x05, 0x05, 0x00, 0x03, 0x07, 0x01, 0x01
        /*0010*/ 	.byte	0x02, 0x03, 0x00, 0x00, 0x02, 0x06, 0x01, 0x00, 0x04, 0x0b, 0x08, 0x00, 0x00, 0x00, 0x00, 0x00
        /*0020*/ 	.byte	0x00, 0x00, 0x00, 0x00


//--------------------- .nv.info._ZN7cutlass13device_kernelIN5flash19enable_sm80_to_sm89INS1_16FlashAttnFwdSm80INS1_25CollectiveMainloopFwdSm80ILi8ELi1ELb1EN4cute5tupleIJNS5_1CILi128EEES8_S8_EEELi128ENS_6half_tEfNS_4arch4Sm80ELb0ELb0ELb0ELb0ELb1ELb0ELb1ELb1EEENS1_21CollectiveEpilogueFwdIS9_NS6_IJNS7_ILi1EEESF_SF_EEESA_SC_Li256ELb0ELb1ELb1ELb0EEENS1_19SingleTileSchedulerILb0ELb1ELb1ELi128EEEEEEEEEvNT_6ParamsE --------------------------
	.section	.nv.info._ZN7cutlass13device_kernelIN5flash19enable_sm80_to_sm89INS1_16FlashAttnFwdSm80INS1_25CollectiveMainloopFwdSm80ILi8ELi1ELb1EN4cute5tupleIJNS5_1CILi128EEES8_S8_EEELi128ENS_6half_tEfNS_4arch4Sm80ELb0ELb0ELb0ELb0ELb1ELb0ELb1ELb1EEENS1_21CollectiveEpilogueFwdIS9_NS6_IJNS7_ILi1EEESF_SF_EEESA_SC_Li256ELb0ELb1ELb1ELb0EEENS1_19SingleTileSchedulerILb0ELb1ELb1ELi128EEEEEEEEEvNT_6ParamsE,"",@"SHT_CUDA_INFO"
	.sectionflags	@""
	.align	4


	//----- nvinfo : EIATTR_CUDA_API_VERSION
	.align		4
        /*0000*/ 	.byte	0x04, 0x37
        /*0002*/ 	.short	(.L_84 - .L_83)
.L_83:
        /*0004*/ 	.word	0x00000082


	//----- nvinfo : EIATTR_KPARAM_INFO
	.align		4
.L_84:
        /*0008*/ 	.byte	0x04, 0x17
        /*000a*/ 	.short	(.L_86 - .L_85)
.L_85:
        /*000c*/ 	.word	0x00000000
        /*0010*/ 	.short	0x0000
        /*0012*/ 	.short	0x0000
        /*0014*/ 	.byte	0x00, 0xf0, 0x61, 0x10


	//----- nvinfo : EIATTR_SPARSE_MMA_MASK
	.align		4
.L_86:
        /*0018*/ 	.byte	0x03, 0x50
        /*001a*/ 	.short	0x0000


	//----- nvinfo : EIATTR_MAXREG_COUNT
	.align		4
        /*001c*/ 	.byte	0x03, 0x1b
        /*001e*/ 	.short	0x00ff


	//----- nvinfo : EIATTR_MERCURY_ISA_VERSION
	.align		4
        /*0020*/ 	.byte	0x03, 0x5f
        /*0022*/ 	.short	0x0101


	//----- nvinfo : EIATTR_VRC_CTA_INIT_COUNT
	.align		4
        /*0024*/ 	.byte	0x02, 0x4a
	.zero		1
	.zero		1


	//----- nvinfo : EIATTR_EXIT_INSTR_OFFSETS
	.align		4
        /*0028*/ 	.byte	0x04, 0x1c
        /*002a*/ 	.short	(.L_88 - .L_87)


	//   ....[0]....
.L_87:
        /*002c*/ 	.word	0x00000010


	//----- nvinfo : EIATTR_MAX_THREADS
	.align		4
.L_88:
        /*0030*/ 	.byte	0x04, 0x05
        /*0032*/ 	.short	(.L_90 - .L_89)
.L_89:
        /*0034*/ 	.word	0x00000100
        /*0038*/ 	.word	0x00000001
        /*003c*/ 	.word	0x00000001


	//----- nvinfo : EIATTR_CBANK_PARAM_SIZE
	.align		4
.L_90:
        /*0040*/ 	.byte	0x03, 0x19
        /*0042*/ 	.short	0x0418


	//----- nvinfo : EIATTR_PARAM_CBANK
	.align		4
        /*0044*/ 	.byte	0x04, 0x0a
        /*0046*/ 	.short	(.L_92 - .L_91)
	.align		4
.L_91:
        /*0048*/ 	.word	index@(.nv.constant0._ZN7cutlass13device_kernelIN5flash19enable_sm80_to_sm89INS1_16FlashAttnFwdSm80INS1_25CollectiveMainloopFwdSm80ILi8ELi1ELb1EN4cute5tupleIJNS5_1CILi128EEES8_S8_EEELi128ENS_6half_tEfNS_4arch4Sm80ELb0ELb0ELb0ELb0ELb1ELb0ELb1ELb1EEENS1_21CollectiveEpilogueFwdIS9_NS6_IJNS7_ILi1EEESF_SF_EEESA_SC_Li256ELb0ELb1ELb1ELb0EEENS1_19SingleTileSchedulerILb0ELb1ELb1ELi128EEEEEEEEEvNT_6ParamsE)
        /*004c*/ 	.short	0x0380
        /*004e*/ 	.short	0x0418


	//----- nvinfo : EIATTR_SW_WAR
	.align		4
.L_92:
        /*0050*/ 	.byte	0x04, 0x36
        /*0052*/ 	.short	(.L_94 - .L_93)
.L_93:
        /*0054*/ 	.word	0x00000008
.L_94:


//--------------------- .nv.info._ZN7cutlass13device_kernelIN5flash19enable_sm80_to_sm89INS1_16FlashAttnFwdSm80INS1_25CollectiveMainloopFwdSm80ILi8ELi1ELb1EN4cute5tupleIJNS5_1CILi128EEENS7_ILi96EEES8_EEELi128ENS_6half_tEfNS_4arch4Sm80ELb0ELb1ELb0ELb0ELb1ELb0ELb1ELb1EEENS1_21CollectiveEpilogueFwdINS6_IJS8_S8_S9_EEENS6_IJNS7_ILi1EEESH_SH_EEESB_SD_Li256ELb0ELb1ELb1ELb0EEENS1_19SingleTileSchedulerILb0ELb1ELb1ELi128EEEEEEEEEvNT_6ParamsE --------------------------
	.section	.nv.info._ZN7cutlass13device_kernelIN5flash19enable_sm80_to_sm89INS1_16FlashAttnFwdSm80INS1_25CollectiveMainloopFwdSm80ILi8ELi1ELb1EN4cute5tupleIJNS5_1CILi128EEENS7_ILi96EEES8_EEELi128ENS_6half_tEfNS_4arch4Sm80ELb0ELb1ELb0ELb0ELb1ELb0ELb1ELb1EEENS1_21CollectiveEpilogueFwdINS6_IJS8_S8_S9_EEENS6_IJNS7_ILi1EEESH_SH_EEESB_SD_Li256ELb0ELb1ELb1ELb0EEENS1_19SingleTileSchedulerILb0ELb1ELb1ELi128EEEEEEEEEvNT_6ParamsE,"",@"SHT_CUDA_INFO"
	.sectionflags	@""
	.align	4


	//----- nvinfo : EIATTR_CUDA_API_VERSION
	.align		4
        /*0000*/ 	.byte	0x04, 0x37
        /*0002*/ 	.short	(.L_96 - .L_95)
.L_95:
        /*0004*/ 	.word	0x00000082


	//----- nvinfo : EIATTR_KPARAM_INFO
	.align		4
.L_96:
        /*0008*/ 	.byte	0x04, 0x17
        /*000a*/ 	.short	(.L_98 - .L_97)
.L_97:
        /*000c*/ 	.word	0x00000000
        /*0010*/ 	.short	0x0000
        /*0012*/ 	.short	0x0000
        /*0014*/ 	.byte	0x00, 0xf0, 0x61, 0x10


	//----- nvinfo : EIATTR_SPARSE_MMA_MASK
	.align		4
.L_98:
        /*0018*/ 	.byte	0x03, 0x50
        /*001a*/ 	.short	0x0000


	//----- nvinfo : EIATTR_MAXREG_COUNT
	.align		4
        /*001c*/ 	.byte	0x03, 0x1b
        /*001e*/ 	.short	0x00ff


	//----- nvinfo : EIATTR_MERCURY_ISA_VERSION
	.align		4
        /*0020*/ 	.byte	0x03, 0x5f
        /*0022*/ 	.short	0x0101


	//----- nvinfo : EIATTR_VRC_CTA_INIT_COUNT
	.align		4
        /*0024*/ 	.byte	0x02, 0x4a
	.zero		1
	.zero		1


	//----- nvinfo : EIATTR_EXIT_INSTR_OFFSETS
	.align		4
        /*0028*/ 	.byte	0x04, 0x1c
        /*002a*/ 	.short	(.L_100 - .L_99)


	//   ....[0]....
.L_99:
        /*002c*/ 	.word	0x00000010


	//----- nvinfo : EIATTR_MAX_THREADS
	.align		4
.L_100:
        /*0030*/ 	.byte	0x04, 0x05
        /*0032*/ 	.short	(.L_102 - .L_101)
.L_101:
        /*0034*/ 	.word	0x00000100
        /*0038*/ 	.word	0x00000001
        /*003c*/ 	.word	0x00000001


	//----- nvinfo : EIATTR_CBANK_PARAM_SIZE
	.align		4
.L_102:
        /*0040*/ 	.byte	0x03, 0x19
        /*0042*/ 	.short	0x0418


	//----- nvinfo : EIATTR_PARAM_CBANK
	.align		4
        /*0044*/ 	.byte	0x04, 0x0a
        /*0046*/ 	.short	(.L_104 - .L_103)
	.align		4
.L_103:
        /*0048*/ 	.word	index@(.nv.constant0._ZN7cutlass13device_kernelIN5flash19enable_sm80_to_sm89INS1_16FlashAttnFwdSm80INS1_25CollectiveMainloopFwdSm80ILi8ELi1ELb1EN4cute5tupleIJNS5_1CILi128EEENS7_ILi96EEES8_EEELi128ENS_6half_tEfNS_4arch4Sm80ELb0ELb1ELb0ELb0ELb1ELb0ELb1ELb1EEENS1_21CollectiveEpilogueFwdINS6_IJS8_S8_S9_EEENS6_IJNS7_ILi1EEESH_SH_EEESB_SD_Li256ELb0ELb1ELb1ELb0EEENS1_19SingleTileSchedulerILb0ELb1ELb1ELi128EEEEEEEEEvNT_6ParamsE)
        /*004c*/ 	.short	0x0380
        /*004e*/ 	.short	0x0418


	//----- nvinfo : EIATTR_SW_WAR
	.align		4
.L_104:
        /*0050*/ 	.byte	0x04, 0x36
        /*0052*/ 	.short	(.L_106 - .L_105)
.L_105:
        /*0054*/ 	.word	0x00000008
.L_106:


//--------------------- .nv.info._ZN7cutlass13device_kernelIN5flash19enable_sm80_to_sm89INS1_16FlashAttnFwdSm80INS1_25CollectiveMainloopFwdSm80ILi8ELi1ELb1EN4cute5tupleIJNS5_1CILi128EEES8_S8_EEELi128ENS_6half_tEfNS_4arch4Sm80ELb1ELb0ELb0ELb0ELb1ELb0ELb1ELb1EEENS1_21CollectiveEpilogueFwdIS9_NS6_IJNS7_ILi1EEESF_SF_EEESA_SC_Li256ELb0ELb1ELb1ELb0EEENS1_30DynamicPersistentTileSchedulerILi256ELi256ELb1ELb1ELb0EEEEEEEEEvNT_6ParamsE --------------------------
	.section	.nv.info._ZN7cutlass13device_kernelIN5flash19enable_sm80_to_sm89INS1_16FlashAttnFwdSm80INS1_25CollectiveMainloopFwdSm80ILi8ELi1ELb1EN4cute5tupleIJNS5_1CILi128EEES8_S8_EEELi128ENS_6half_tEfNS_4arch4Sm80ELb1ELb0ELb0ELb0ELb1ELb0ELb1ELb1EEENS1_21CollectiveEpilogueFwdIS9_NS6_IJNS7_ILi1EEESF_SF_EEESA_SC_Li256ELb0ELb1ELb1ELb0EEENS1_30DynamicPersistentTileSchedulerILi256ELi256ELb1ELb1ELb0EEEEEEEEEvNT_6ParamsE,"",@"SHT_CUDA_INFO"
	.sectionflags	@""
	.align	4


	//----- nvinfo : EIATTR_CUDA_API_VERSION
	.align		4
        /*0000*/ 	.byte	0x04, 0x37
        /*0002*/ 	.short	(.L_108 - .L_107)
.L_107:
        /*0004*/ 	.word	0x00000082


	//----- nvinfo : EIATTR_KPARAM_INFO
	.align		4
.L_108:
        /*0008*/ 	.byte	0x04, 0x17
        /*000a*/ 	.short	(.L_110 - .L_109)
.L_109:
        /*000c*/ 	.word	0x00000000
        /*0010*/ 	.short	0x0000
        /*0012*/ 	.short	0x0000
        /*0014*/ 	.byte	0x00, 0xf0, 0xa1, 0x10


	//----- nvinfo : EIATTR_SPARSE_MMA_MASK
	.align		4
.L_110:
        /*0018*/ 	.byte	0x03, 0x50
        /*001a*/ 	.short	0x0000


	//----- nvinfo : EIATTR_MAXREG_COUNT
	.align		4
        /*001c*/ 	.byte	0x03, 0x1b
        /*001e*/ 	.short	0x00ff


	//----- nvinfo : EIATTR_MERCURY_ISA_VERSION
	.align		4
        /*0020*/ 	.byte	0x03, 0x5f
        /*0022*/ 	.short	0x0101


	//----- nvinfo : EIATTR_VRC_CTA_INIT_COUNT
	.align		4
        /*0024*/ 	.byte	0x02, 0x4a
	.zero		1
	.zero		1


	//----- nvinfo : EIATTR_EXIT_INSTR_OFFSETS
	.align		4
        /*0028*/ 	.byte	0x04, 0x1c
        /*002a*/ 	.short	(.L_112 - .L_111)


	//   ....[0]....
.L_111:
        /*002c*/ 	.word	0x00000010


	//----- nvinfo : EIATTR_MAX_THREADS
	.align		4
.L_112:
        /*0030*/ 	.byte	0x04, 0x05
        /*0032*/ 	.short	(.L_114 - .L_113)
.L_113:
        /*0034*/ 	.word	0x00000100
        /*0038*/ 	.word	0x00000001
        /*003c*/ 	.word	0x00000001


	//----- nvinfo : EIATTR_CBANK_PARAM_SIZE
	.align		4
.L_114:
        /*0040*/ 	.byte	0x03, 0x19
        /*0042*/ 	.short	0x0428


	//----- nvinfo : EIATTR_PARAM_CBANK
	.align		4
        /*0044*/ 	.byte	0x04, 0x0a
        /*0046*/ 	.short	(.L_116 - .L_115)
	.align		4
.L_115:
        /*0048*/ 	.word	index@(.nv.constant0._ZN7cutlass13device_kernelIN5flash19enable_sm80_to_sm89INS1_16FlashAttnFwdSm80INS1_25CollectiveMainloopFwdSm80ILi8ELi1ELb1EN4cute5tupleIJNS5_1CILi128EEES8_S8_EEELi128ENS_6half_tEfNS_4arch4Sm80ELb1ELb0ELb0ELb0ELb1ELb0ELb1ELb1EEENS1_21CollectiveEpilogueFwdIS9_NS6_IJNS7_ILi1EEESF_SF_EEESA_SC_Li256ELb0ELb1ELb1ELb0EEENS1_30DynamicPersistentTileSchedulerILi256ELi256ELb1ELb1ELb0EEEEEEEEEvNT_6ParamsE)
        /*004c*/ 	.short	0x0380
        /*004e*/ 	.short	0x0428


	//----- nvinfo : EIATTR_SW_WAR
	.align		4
.L_116:
        /*0050*/ 	.byte	0x04, 0x36
        /*0052*/ 	.short	(.L_118 - .L_117)
.L_117:
        /*0054*/ 	.word	0x00000008
.L_118:


//--------------------- .nv.info._ZN7cutlass13device_kernelIN5flash19enable_sm80_to_sm89INS1_16FlashAttnFwdSm80INS1_25CollectiveMainloopFwdSm80ILi4ELi1ELb0EN4cute5tupleIJNS5_1CILi128EEENS7_ILi64EEES8_EEELi128ENS_6half_tEfNS_4arch4Sm80ELb0ELb0ELb0ELb0ELb1ELb0ELb1ELb1EEENS1_21CollectiveEpilogueFwdINS6_IJS8_S8_S9_EEENS6_IJNS7_ILi1EEESH_SH_EEESB_SD_Li128ELb0ELb1ELb1ELb0EEENS1_19SingleTileSchedulerILb0ELb1ELb1ELi128EEEEEEEEEvNT_6ParamsE --------------------------
	.section	.nv.info._ZN7cutlass13device_kernelIN5flash19enable_sm80_to_sm89INS1_16FlashAttnFwdSm80INS1_25CollectiveMainloopFwdSm80ILi4ELi1ELb0EN4cute5tupleIJNS5_1CILi128EEENS7_ILi64EEES8_EEELi128ENS_6half_tEfNS_4arch4Sm80ELb0ELb0ELb0ELb0ELb1ELb0ELb1ELb1EEENS1_21CollectiveEpilogueFwdINS6_IJS8_S8_S9_EEENS6_IJNS7_ILi1EEESH_SH_EEESB_SD_Li128ELb0ELb1ELb1ELb0EEENS1_19SingleTileSchedulerILb0ELb1ELb1ELi128EEEEEEEEEvNT_6ParamsE,"",@"SHT_CUDA_INFO"
	.sectionflags	@""
	.align	4


	//----- nvinfo : EIATTR_CUDA_API_VERSION
	.align		4
        /*0000*/ 	.byte	0x04, 0x37
        /*0002*/ 	.short	(.L_120 - .L_119)
.L_119:
        /*0004*/ 	.word	0x00000082


	//----- nvinfo : EIATTR_KPARAM_INFO
	.align		4
.L_120:
        /*0008*/ 	.byte	0x04, 0x17
        /*000a*/ 	.short	(.L_122 - .L_121)
.L_121:
        /*000c*/ 	.word	0x00000000
        /*0010*/ 	.short	0x0000
        /*0012*/ 	.short	0x0000
        /*0014*/ 	.byte	0x00, 0xf0, 0x61, 0x10


	//----- nvinfo : EIATTR_SPARSE_MMA_MASK
	.align		4
.L_122:
        /*0018*/ 	.byte	0x03, 0x50
        /*001a*/ 	.short	0x0000


	//----- nvinfo : EIATTR_MAXREG_COUNT
	.align		4
        /*001c*/ 	.byte	0x03, 0x1b
        /*001e*/ 	.short	0x00ff


	//----- nvinfo : EIATTR_MERCURY_ISA_VERSION
	.align		4
        /*0020*/ 	.byte	0x03, 0x5f
        /*0022*/ 	.short	0x0101


	//----- nvinfo : EIATTR_VRC_CTA_INIT_COUNT
	.align		4
        /*0024*/ 	.byte	0x02, 0x4a
	.zero		1
	.zero		1


	//----- nvinfo : EIATTR_EXIT_INSTR_OFFSETS
	.align		4
        /*0028*/ 	.byte	0x04, 0x1c
        /*002a*/ 	.short	(.L_124 - .L_123)


	//   ....[0]....
.L_123:
        /*002c*/ 	.word	0x00000010


	//----- nvinfo : EIATTR_MAX_THREADS
	.align		4
.L_124:
        /*0030*/ 	.byte	0x04, 0x05
        /*0032*/ 	.short	(.L_126 - .L_125)
.L_125:
        /*0034*/ 	.word	0x00000080
        /*0038*/ 	.word	0x00000001
        /*003c*/ 	.word	0x00000001


	//----- nvinfo : EIATTR_CBANK_PARAM_SIZE
	.align		4
.L_126:
        /*0040*/ 	.byte	0x03, 0x19
        /*0042*/ 	.short	0x0418


	//----- nvinfo : EIATTR_PARAM_CBANK
	.align		4
        /*0044*/ 	.byte	0x04, 0x0a
        /*0046*/ 	.short	(.L_128 - .L_127)
	.align		4
.L_127:
        /*0048*/ 	.word	index@(.nv.constant0._ZN7cutlass13device_kernelIN5flash19enable_sm80_to_sm89INS1_16FlashAttnFwdSm80INS1_25CollectiveMainloopFwdSm80ILi4ELi1ELb0EN4cute5tupleIJNS5_1CILi128EEENS7_ILi64EEES8_EEELi128ENS_6half_tEfNS_4arch4Sm80ELb0ELb0ELb0ELb0ELb1ELb0ELb1ELb1EEENS1_21CollectiveEpilogueFwdINS6_IJS8_S8_S9_EEENS6_IJNS7_ILi1EEESH_SH_EEESB_SD_Li128ELb0ELb1ELb1ELb0EEENS1_19SingleTileSchedulerILb0ELb1ELb1ELi128EEEEEEEEEvNT_6ParamsE)
        /*004c*/ 	.short	0x0380
        /*004e*/ 	.short	0x0418


	//----- nvinfo : EIATTR_SW_WAR
	.align		4
.L_128:
        /*0050*/ 	.byte	0x04, 0x36
        /*0052*/ 	.short	(.L_130 - .L_129)
.L_129:
        /*0054*/ 	.word	0x00000008
.L_130:


//--------------------- .nv.info._ZN7cutlass13device_kernelIN5flash19enable_sm80_to_sm89INS1_16FlashAttnFwdSm80INS1_25CollectiveMainloopFwdSm80ILi8ELi1ELb1EN4cute5tupleIJNS5_1CILi128EEENS7_ILi112EEES8_EEELi128ENS_6half_tEfNS_4arch4Sm80ELb0ELb0ELb0ELb1ELb1ELb0ELb1ELb1EEENS1_21CollectiveEpilogueFwdINS6_IJS8_S8_S9_EEENS6_IJNS7_ILi1EEESH_SH_EEESB_SD_Li256ELb1ELb1ELb1ELb0EEENS1_36VarlenDynamicPersistentTileSchedulerILi128ELi112ELi256ELi256ELb1ELb1ELb0ELb0ELb1ELb1EEEEEEEEEvNT_6ParamsE --------------------------
	.section	.nv.info._ZN7cutlass13device_kernelIN5flash19enable_sm80_to_sm89INS1_16FlashAttnFwdSm80INS1_25CollectiveMainloopFwdSm80ILi8ELi1ELb1EN4cute5tupleIJNS5_1CILi128EEENS7_ILi112EEES8_EEELi128ENS_6half_tEfNS_4arch4Sm80ELb0ELb0ELb0ELb1ELb1ELb0ELb1ELb1EEENS1_21CollectiveEpilogueFwdINS6_IJS8_S8_S9_EEENS6_IJNS7_ILi1EEESH_SH_EEESB_SD_Li256ELb1ELb1ELb1ELb0EEENS1_36VarlenDynamicPersistentTileSchedulerILi128ELi112ELi256ELi256ELb1ELb1ELb0ELb0ELb1ELb1EEEEEEEEEvNT_6ParamsE,"",@"SHT_CUDA_INFO"
	.sectionflags	@""
	.align	4


	//----- nvinfo : EIATTR_CUDA_API_VERSION
	.align		4
        /*0000*/ 	.byte	0x04, 0x37
        /*0002*/ 	.short	(.L_132 - .L_131)
.L_131:
        /*0004*/ 	.word	0x00000082


	//----- nvinfo : EIATTR_KPARAM_INFO
	.align		4
.L_132:
        /*0008*/ 	.byte	0x04, 0x17
        /*000a*/ 	.short	(.L_134 - .L_133)
.L_133:
        /*000c*/ 	.word	0x00000000
        /*0010*/ 	.short	0x0000
        /*0012*/ 	.short	0x0000
        /*0014*/ 	.byte	0x00, 0xf0, 0xe1, 0x10


	//----- nvinfo : EIATTR_SPARSE_MMA_MASK
	.align		4
.L_134:
        /*0018*/ 	.byte	0x03, 0x50
        /*001a*/ 	.short	0x0000


	//----- nvinfo : EIATTR_MAXREG_COUNT
	.align		4
        /*001c*/ 	.byte	0x03, 0x1b
        /*001e*/ 	.short	0x00ff


	//----- nvinfo : EIATTR_MERCURY_ISA_VERSION
	.align		4
        /*0020*/ 	.byte	0x03, 0x5f
        /*0022*/ 	.short	0x0101


	//----- nvinfo : EIATTR_VRC_CTA_INIT_COUNT
	.align		4
        /*0024*/ 	.byte	0x02, 0x4a
	.zero		1
	.zero		1


	//----- nvinfo : EIATTR_EXIT_INSTR_OFFSETS
	.align		4
        /*0028*/ 	.byte	0x04, 0x1c
        /*002a*/ 	.short	(.L_136 - .L_135)


	//   ....[0]....
.L_135:
        /*002c*/ 	.word	0x00000010


	//----- nvinfo : EIATTR_MAX_THREADS
	.align		4
.L_136:
        /*0030*/ 	.byte	0x04, 0x05
        /*0032*/ 	.short	(.L_138 - .L_137)
.L_137:
        /*0034*/ 	.word	0x00000100
        /*0038*/ 	.word	0x00000001
        /*003c*/ 	.word	0x00000001


	//----- nvinfo : EIATTR_CBANK_PARAM_SIZE
	.align		4
.L_138:
        /*0040*/ 	.byte	0x03, 0x19
        /*0042*/ 	.short	0x0438


	//----- nvinfo : EIATTR_PARAM_CBANK
	.align		4
        /*0044*/ 	.byte	0x04, 0x0a
        /*0046*/ 	.short	(.L_140 - .L_139)
	.align		4
.L_139:
        /*0048*/ 	.word	index@(.nv.constant0._ZN7cutlass13device_kernelIN5flash19enable_sm80_to_sm89INS1_16FlashAttnFwdSm80INS1_25CollectiveMainloopFwdSm80ILi8ELi1ELb1EN4cute5tupleIJNS5_1CILi128EEENS7_ILi112EEES8_EEELi128ENS_6half_tEfNS_4arch4Sm80ELb0ELb0ELb0ELb1ELb1ELb0ELb1ELb1EEENS1_21CollectiveEpilogueFwdINS6_IJS8_S8_S9_EEENS6_IJNS7_ILi1EEESH_SH_EEESB_SD_Li256ELb1ELb1ELb1ELb0EEENS1_36VarlenDynamicPersistentTileSchedulerILi128ELi112ELi256ELi256ELb1ELb1ELb0ELb0ELb1ELb1EEEEEEEEEvNT_6ParamsE)
        /*004c*/ 	.short	0x0380
        /*004e*/ 	.short	0x0438


	//----- nvinfo : EIATTR_SW_WAR
	.align		4
.L_140:
        /*0050*/ 	.byte	0x04, 0x36
        /*0052*/ 	.short	(.L_142 - .L_141)
.L_141:
        /*0054*/ 	.word	0x00000008
.L_142:


//--------------------- .nv.info._ZN7cutlass13device_kernelIN5flash19enable_sm80_to_sm89INS1_16FlashAttnFwdSm80INS1_25CollectiveMainloopFwdSm80ILi8ELi1ELb1EN4cute5tupleIJNS5_1CILi128EEENS7_ILi112EEES8_EEELi128ENS_6half_tEfNS_4arch4Sm80ELb0ELb0ELb0ELb1ELb1ELb1ELb1ELb1EEENS1_21CollectiveEpilogueFwdINS6_IJS8_S8_S9_EEENS6_IJNS7_ILi1EEESH_SH_EEESB_SD_Li256ELb1ELb1ELb1ELb0EEENS1_36VarlenDynamicPersistentTileSchedulerILi128ELi112ELi256ELi256ELb1ELb1ELb0ELb0ELb1ELb1EEEEEEEEEvNT_6ParamsE --------------------------
	.section	.nv.info._ZN7cutlass13device_kernelIN5flash19enable_sm80_to_sm89INS1_16FlashAttnFwdSm80INS1_25CollectiveMainloopFwdSm80ILi8ELi1ELb1EN4cute5tupleIJNS5_1CILi128EEENS7_ILi112EEES8_EEELi128ENS_6half_tEfNS_4arch4Sm80ELb0ELb0ELb0ELb1ELb1ELb1ELb1ELb1EEENS1_21CollectiveEpilogueFwdINS6_IJS8_S8_S9_EEENS6_IJNS7_ILi1EEESH_SH_EEESB_SD_Li256ELb1ELb1ELb1ELb0EEENS1_36VarlenDynamicPersistentTileSchedulerILi128ELi112ELi256ELi256ELb1ELb1ELb0ELb0ELb1ELb1EEEEEEEEEvNT_6ParamsE,"",@"SHT_CUDA_INFO"
	.sectionflags	@""
	.align	4


	//----- nvinfo : EIATTR_CUDA_API_VERSION
	.align		4
        /*0000*/ 	.byte	0x04, 0x37
        /*0002*/ 	.short	(.L_144 - .L_143)
.L_143:
        /*0004*/ 	.word	0x00000082


	//----- nvinfo : EIATTR_KPARAM_INFO
	.align		4
.L_144:
        /*0008*/ 	.byte	0x04, 0x17
        /*000a*/ 	.short	(.L_146 - .L_145)
.L_145:
        /*000c*/ 	.word	0x00000000
        /*0010*/ 	.short	0x0000
        /*0012*/ 	.short	0x0000
        /*0014*/ 	.byte	0x00, 0xf0, 0xe1, 0x10


	//----- nvinfo : EIATTR_SPARSE_MMA_MASK
	.align		4
.L_146:
        /*0018*/ 	.byte	0x03, 0x50
        /*001a*/ 	.short	0x0000


	//----- nvinfo : EIATTR_MAXREG_COUNT
	.align		4
        /*001c*/ 	.byte	0x03, 0x1b
        /*001e*/ 	.short	0x00ff


	//----- nvinfo : EIATTR_MERCURY_ISA_VERSION
	.align		4
        /*0020*/ 	.byte	0x03, 0x5f
        /*0022*/ 	.short	0x0101


	//----- nvinfo : EIATTR_VRC_CTA_INIT_COUNT
	.align		4
        /*0024*/ 	.byte	0x02, 0x4a
	.zero		1
	.zero		1


	//----- nvinfo : EIATTR_EXIT_INSTR_OFFSETS
	.align		4
        /*0028*/ 	.byte	0x04, 0x1c
        /*002a*/ 	.short	(.L_148 - .L_147)


	//   ....[0]....
.L_147:
        /*002c*/ 	.word	0x00000010


	//----- nvinfo : EIATTR_MAX_THREADS
	.align		4
.L_148:
        /*0030*/ 	.byte	0x04, 0x05
        /*0032*/ 	.short	(.L_150 - .L_149)
.L_149:
        /*0034*/ 	.word	0x00000100
        /*0038*/ 	.word	0x00000001
        /*003c*/ 	.word	0x00000001


	//----- nvinfo : EIATTR_CBANK_PARAM_SIZE
	.align		4
.L_150:
        /*0040*/ 	.byte	0x03, 0x19
        /*0042*/ 	.short	0x0438


	//----- nvinfo : EIATTR_PARAM_CBANK
	.align		4
        /*0044*/ 	.byte	0x04, 0x0a
        /*0046*/ 	.short	(.L_152 - .L_151)
	.align		4
.L_151:
        /*0048*/ 	.word	index@(.nv.constant0._ZN7cutlass13device_kernelIN5flash19enable_sm80_to_sm89INS1_16FlashAttnFwdSm80INS1_25CollectiveMainloopFwdSm80ILi8ELi1ELb1EN4cute5tupleIJNS5_1CILi128EEENS7_ILi112EEES8_EEELi128ENS_6half_tEfNS_4arch4Sm80ELb0ELb0ELb0ELb1ELb1ELb1ELb1ELb1EEENS1_21CollectiveEpilogueFwdINS6_IJS8_S8_S9_EEENS6_IJNS7_ILi1EEESH_SH_EEESB_SD_Li256ELb1ELb1ELb1ELb0EEENS1_36VarlenDynamicPersistentTileSchedulerILi128ELi112ELi256ELi256ELb1ELb1ELb0ELb0ELb1ELb1EEEEEEEEEvNT_6ParamsE)
        /*004c*/ 	.short	0x0380
        /*004e*/ 	.short	0x0438


	//----- nvinfo : EIATTR_SW_WAR
	.align		4
.L_152:
        /*0050*/ 	.byte	0x04, 0x36
        /*0052*/ 	.short	(.L_154 - .L_153)
.L_153:
        /*0054*/ 	.word	0x00000008
.L_154:


//--------------------- .nv.info._ZN7cutlass13device_kernelIN5flash19enable_sm80_to_sm89INS1_16FlashAttnFwdSm80INS1_25CollectiveMainloopFwdSm80ILi4ELi1ELb0EN4cute5tupleIJNS5_1CILi128EEENS7_ILi48EEES8_EEELi128ENS_6half_tEfNS_4arch4Sm80ELb0ELb1ELb0ELb0ELb1ELb0ELb1ELb1EEENS1_21CollectiveEpilogueFwdINS6_IJS8_S8_S9_EEENS6_IJNS7_ILi1EEESH_SH_EEESB_SD_Li128ELb0ELb1ELb1ELb0EEENS1_19SingleTileSchedulerILb0ELb1ELb1ELi128EEEEEEEEEvNT_6ParamsE --------------------------
	.section	.nv.info._ZN7cutlass13device_kernelIN5flash19enable_sm80_to_sm89INS1_16FlashAttnFwdSm80INS1_25CollectiveMainloopFwdSm80ILi4ELi1ELb0EN4cute5tupleIJNS5_1CILi128EEENS7_ILi48EEES8_EEELi128ENS_6half_tEfNS_4arch4Sm80ELb0ELb1ELb0ELb0ELb1ELb0ELb1ELb1EEENS1_21CollectiveEpilogueFwdINS6_IJS8_S8_S9_EEENS6_IJNS7_ILi1EEESH_SH_EEESB_SD_Li128ELb0ELb1ELb1ELb0EEENS1_19SingleTileSchedulerILb0ELb1ELb1ELi128EEEEEEEEEvNT_6ParamsE,"",@"SHT_CUDA_INFO"
	.sectionflags	@""
	.align	4


	//----- nvinfo : EIATTR_CUDA_API_VERSION
	.align		4
        /*0000*/ 	.byte	0x04, 0x37
        /*0002*/ 	.short	(.L_156 - .L_155)
.L_155:
        /*0004*/ 	.word	0x00000082


	//----- nvinfo : EIATTR_KPARAM_INFO
	.align		4
.L_156:
        /*0008*/ 	.byte	0x04, 0x17
        /*000a*/ 	.short	(.L_158 - .L_157)
.L_157:
        /*000c*/ 	.word	0x00000000
        /*0010*/ 	.short	0x0000
        /*0012*/ 	.short	0x0000
        /*0014*/ 	.byte	0x00, 0xf0, 0x61, 0x10


	//----- nvinfo : EIATTR_SPARSE_MMA_MASK
	.align		4
.L_158:
        /*0018*/ 	.byte	0x03, 0x50
        /*001a*/ 	.short	0x0000


	//----- nvinfo : EIATTR_MAXREG_COUNT
	.align		4
        /*001c*/ 	.byte	0x03, 0x1b
        /*001e*/ 	.short	0x00ff


	//----- nvinfo : EIATTR_MERCURY_ISA_VERSION
	.align		4
        /*0020*/ 	.byte	0x03, 0x5f
        /*0022*/ 	.short	0x0101


	//----- nvinfo : EIATTR_VRC_CTA_INIT_COUNT
	.align		4
        /*0024*/ 	.byte	0x02, 0x4a
	.zero		1
	.zero		1


	//----- nvinfo : EIATTR_EXIT_INSTR_OFFSETS
	.align		4
        /*0028*/ 	.byte	0x04, 0x1c
        /*002a*/ 	.short	(.L_160 - .L_159)


	//   ....[0]....
.L_159:
        /*002c*/ 	.word	0x00000010


	//----- nvinfo : EIATTR_MAX_THREADS
	.align		4
.L_160:
        /*0030*/ 	.byte	0x04, 0x05
        /*0032*/ 	.short	(.L_162 - .L_161)
.L_161:
        /*0034*/ 	.word	0x00000080
        /*0038*/ 	.word	0x00000001
        /*003c*/ 	.word	0x00000001


	//----- nvinfo : EIATTR_CBANK_PARAM_SIZE
	.align		4
.L_162:
        /*0040*/ 	.byte	0x03, 0x19
        /*0042*/ 	.short	0x0418


	//----- nvinfo : EIATTR_PARAM_CBANK
	.align		4
        /*0044*/ 	.byte	0x04, 0x0a
        /*0046*/ 	.short	(.L_164 - .L_163)
	.align		4
.L_163:
        /*0048*/ 	.word	index@(.nv.constant0._ZN7cutlass13device_kernelIN5flash19enable_sm80_to_sm89INS1_16FlashAttnFwdSm80INS1_25CollectiveMainloopFwdSm80ILi4ELi1ELb0EN4cute5tupleIJNS5_1CILi128EEENS7_ILi48EEES8_EEELi128ENS_6half_tEfNS_4arch4Sm80ELb0ELb1ELb0ELb0ELb1ELb0ELb1ELb1EEENS1_21CollectiveEpilogueFwdINS6_IJS8_S8_S9_EEENS6_IJNS7_ILi1EEESH_SH_EEESB_SD_Li128ELb0ELb1ELb1ELb0EEENS1_19SingleTileSchedulerILb0ELb1ELb1ELi128EEEEEEEEEvNT_6ParamsE)
        /*004c*/ 	.short	0x0380
        /*004e*/ 	.short	0x0418


	//----- nvinfo : EIATTR_SW_WAR
	.align		4
.L_164:
        /*0050*/ 	.byte	0x04, 0x36
        /*0052*/ 	.short	(.L_166 - .L_165)
.L_165:
        /*0054*/ 	.word	0x00000008
.L_166:


//--------------------- .nv.info._ZN7cutlass13device_kernelIN5flash19enable_sm80_to_sm89INS1_16FlashAttnFwdSm80INS1_25CollectiveMainloopFwdSm80ILi8ELi1ELb1EN4cute5tupleIJNS5_1CILi128EEENS7_ILi96EEES8_EEELi128ENS_6half_tEfNS_4arch4Sm80ELb0ELb1ELb0ELb1ELb1ELb0ELb1ELb1EEENS1_21CollectiveEpilogueFwdINS6_IJS8_S8_S9_EEENS6_IJNS7_ILi1EEESH_SH_EEESB_SD_Li256ELb1ELb1ELb1ELb0EEENS1_36VarlenDynamicPersistentTileSchedulerILi128ELi96ELi256ELi256ELb1ELb1ELb0ELb1ELb0ELb1EEEEEEEEEvNT_6ParamsE --------------------------
	.section	.nv.info._ZN7cutlass13device_kernelIN5flash19enable_sm80_to_sm89INS1_16FlashAttnFwdSm80INS1_25CollectiveMainloopFwdSm80ILi8ELi1ELb1EN4cute5tupleIJNS5_1CILi128EEENS7_ILi96EEES8_EEELi128ENS_6half_tEfNS_4arch4Sm80ELb0ELb1ELb0ELb1ELb1ELb0ELb1ELb1EEENS1_21CollectiveEpilogueFwdINS6_IJS8_S8_S9_EEENS6_IJNS7_ILi1EEESH_SH_EEESB_SD_Li256ELb1ELb1ELb1ELb0EEENS1_36VarlenDynamicPersistentTileSchedulerILi128ELi96ELi256ELi256ELb1ELb1ELb0ELb1ELb0ELb1EEEEEEEEEvNT_6ParamsE,"",@"SHT_CUDA_INFO"
	.sectionflags	@""
	.align	4


	//----- nvinfo : EIATTR_CUDA_API_VERSION
	.align		4
        /*0000*/ 	.byte	0x04, 0x37
        /*0002*/ 	.short	(.L_168 - .L_167)
.L_167:
        /*0004*/ 	.word	0x00000082


	//----- nvinfo : EIATTR_KPARAM_INFO
	.align		4
.L_168:
        /*0008*/ 	.byte	0x04, 0x17
        /*000a*/ 	.short	(.L_170 - .L_169)
.L_169:
        /*000c*/ 	.word	0x00000000
        /*0010*/ 	.short	0x0000
        /*0012*/ 	.short	0x0000
        /*0014*/ 	.byte	0x00, 0xf0, 0xe1, 0x10


	//----- nvinfo : EIATTR_SPARSE_MMA_MASK
	.align		4
.L_170:
        /*0018*/ 	.byte	0x03, 0x50
        /*001a*/ 	.short	0x0000


	//----- nvinfo : EIATTR_MAXREG_COUNT
	.align		4
        /*001c*/ 	.byte	0x03, 0x1b
        /*001e*/ 	.short	0x00ff


	//----- nvinfo : EIATTR_MERCURY_ISA_VERSION
	.align		4
        /*0020*/ 	.byte	0x03, 0x5f
        /*0022*/ 	.short	0x0101


	//----- nvinfo : EIATTR_VRC_CTA_INIT_COUNT
	.align		4
        /*0024*/ 	.byte	0x02, 0x4a
	.zero		1
	.zero		1


	//----- nvinfo : EIATTR_EXIT_INSTR_OFFSETS
	.align		4
        /*0028*/ 	.byte	0x04, 0x1c
        /*002a*/ 	.short	(.L_172 - .L_171)


	//   ....[0]....
.L_171:
        /*002c*/ 	.word	0x00000010


	//----- nvinfo : EIATTR_MAX_THREADS
	.align		4
.L_172:
        /*0030*/ 	.byte	0x04, 0x05
        /*0032*/ 	.short	(.L_174 - .L_173)
.L_173:
        /*0034*/ 	.word	0x00000100
        /*0038*/ 	.word	0x00000001
        /*003c*/ 	.word	0x00000001


	//----- nvinfo : EIATTR_CBANK_PARAM_SIZE
	.align		4
.L_174:
        /*0040*/ 	.byte	0x03, 0x19
        /*0042*/ 	.short	0x0438


	//----- nvinfo : EIATTR_PARAM_CBANK
	.align		4
        /*0044*/ 	.byte	0x04, 0x0a
        /*0046*/ 	.short	(.L_176 - .L_175)
	.align		4
.L_175:
        /*0048*/ 	.word	index@(.nv.constant0._ZN7cutlass13device_kernelIN5flash19enable_sm80_to_sm89INS1_16FlashAttnFwdSm80INS1_25CollectiveMainloopFwdSm80ILi8ELi1ELb1EN4cute5tupleIJNS5_1CILi128EEENS7_ILi96EEES8_EEELi128ENS_6half_tEfNS_4arch4Sm80ELb0ELb1ELb0ELb1ELb1ELb0ELb1ELb1EEENS1_21CollectiveEpilogueFwdINS6_IJS8_S8_S9_EEENS6_IJNS7_ILi1EEESH_SH_EEESB_SD_Li256ELb1ELb1ELb1ELb0EEENS1_36VarlenDynamicPersistentTileSchedulerILi128ELi96ELi256ELi256ELb1ELb1ELb0ELb1ELb0ELb1EEEEEEEEEvNT_6ParamsE)
        /*004c*/ 	.short	0x0380
        /*004e*/ 	.short	0x0438


	//----- nvinfo : EIATTR_SW_WAR
	.align		4
.L_176:
        /*0050*/ 	.byte	0x04, 0x36
        /*0052*/ 	.short	(.L_178 - .L_177)
.L_177:
        /*0054*/ 	.word	0x00000008
.L_178:


//--------------------- .nv.info._ZN7cutlass13device_kernelIN5flash19enable_sm80_to_sm89INS1_16FlashAttnFwdSm80INS1_25CollectiveMainloopFwdSm80ILi8ELi1ELb1EN4cute5tupleIJNS5_1CILi128EEENS7_ILi96EEES8_EEELi128ENS_6half_tEfNS_4arch4Sm80ELb0ELb1ELb0ELb1ELb1ELb1ELb1ELb1EEENS1_21CollectiveEpilogueFwdINS6_IJS8_S8_S9_EEENS6_IJNS7_ILi1EEESH_SH_EEESB_SD_Li256ELb1ELb1ELb1ELb0EEENS1_36VarlenDynamicPersistentTileSchedulerILi128ELi96ELi256ELi256ELb1ELb1ELb0ELb1ELb0ELb1EEEEEEEEEvNT_6ParamsE --------------------------
	.section	.nv.info._ZN7cutlass13device_kernelIN5flash19enable_sm80_to_sm89INS1_16FlashAttnFwdSm80INS1_25CollectiveMainloopFwdSm80ILi8ELi1ELb1EN4cute5tupleIJNS5_1CILi128EEENS7_ILi96EEES8_EEELi128ENS_6half_tEfNS_4arch4Sm80ELb0ELb1ELb0ELb1ELb1ELb1ELb1ELb1EEENS1_21CollectiveEpilogueFwdINS6_IJS8_S8_S9_EEENS6_IJNS7_ILi1EEESH_SH_EEESB_SD_Li256ELb1ELb1ELb1ELb0EEENS1_36VarlenDynamicPersistentTileSchedulerILi128ELi96ELi256ELi256ELb1ELb1ELb0ELb1ELb0ELb1EEEEEEEEEvNT_6ParamsE,"",@"SHT_CUDA_INFO"
	.sectionflags	@""
	.align	4


	//----- nvinfo : EIATTR_CUDA_API_VERSION
	.align		4
        /*0000*/ 	.byte	0x04, 0x37
        /*0002*/ 	.short	(.L_180 - .L_179)
.L_179:
        /*0004*/ 	.word	0x00000082


	//----- nvinfo : EIATTR_KPARAM_INFO
	.align		4
.L_180:
        /*0008*/ 	.byte	0x04, 0x17
        /*000a*/ 	.short	(.L_182 - .L_181)
.L_181:
        /*000c*/ 	.word	0x00000000
        /*0010*/ 	.short	0x0000
        /*0012*/ 	.short	0x0000
        /*0014*/ 	.byte	0x00, 0xf0, 0xe1, 0x10


	//----- nvinfo : EIATTR_SPARSE_MMA_MASK
	.align		4
.L_182:
        /*0018*/ 	.byte	0x03, 0x50
        /*001a*/ 	.short	0x0000


	//----- nvinfo : EIATTR_MAXREG_COUNT
	.align		4
        /*001c*/ 	.byte	0x03, 0x1b
        /*001e*/ 	.short	0x00ff


	//----- nvinfo : EIATTR_MERCURY_ISA_VERSION
	.align		4
        /*0020*/ 	.byte	0x03, 0x5f
        /*0022*/ 	.short	0x0101


	//----- nvinfo : EIATTR_VRC_CTA_INIT_COUNT
	.align		4
        /*0024*/ 	.byte	0x02, 0x4a
	.zero		1
	.zero		1


	//----- nvinfo : EIATTR_EXIT_INSTR_OFFSETS
	.align		4
        /*0028*/ 	.byte	0x04, 0x1c
        /*002a*/ 	.short	(.L_184 - .L_183)


	//   ....[0]....
.L_183:
        /*002c*/ 	.word	0x00000010


	//----- nvinfo : EIATTR_MAX_THREADS
	.align		4
.L_184:
        /*0030*/ 	.byte	0x04, 0x05
        /*0032*/ 	.short	(.L_186 - .L_185)
.L_185:
        /*0034*/ 	.word	0x00000100
        /*0038*/ 	.word	0x00000001
        /*003c*/ 	.word	0x00000001


	//----- nvinfo : EIATTR_CBANK_PARAM_SIZE
	.align		4
.L_186:
        /*0040*/ 	.byte	0x03, 0x19
        /*0042*/ 	.short	0x0438


	//----- nvinfo : EIATTR_PARAM_CBANK
	.align		4
        /*0044*/ 	.byte	0x04, 0x0a
        /*0046*/ 	.short	(.L_188 - .L_187)
	.align		4
.L_187:
        /*0048*/ 	.word	index@(.nv.constant0._ZN7cutlass13device_kernelIN5flash19enable_sm80_to_sm89INS1_16FlashAttnFwdSm80INS1_25CollectiveMainloopFwdSm80ILi8ELi1ELb1EN4cute5tupleIJNS5_1CILi128EEENS7_ILi96EEES8_EEELi128ENS_6half_tEfNS_4arch4Sm80ELb0ELb1ELb0ELb1ELb1ELb1ELb1ELb1EEENS1_21CollectiveEpilogueFwdINS6_IJS8_S8_S9_EEENS6_IJNS7_ILi1EEESH_SH_EEESB_SD_Li256ELb1ELb1ELb1ELb0EEENS1_36VarlenDynamicPersistentTileSchedulerILi128ELi96ELi256ELi256ELb1ELb1ELb0ELb1ELb0ELb1EEEEEEEEEvNT_6ParamsE)
        /*004c*/ 	.short	0x0380
        /*004e*/ 	.short	0x0438


	//----- nvinfo : EIATTR_SW_WAR
	.align		4
.L_188:
        /*0050*/ 	.byte	0x04, 0x36
        /*0052*/ 	.short	(.L_190 - .L_189)
.L_189:
        /*0054*/ 	.word	0x00000008
.L_190:


//--------------------- .nv.info._ZN7cutlass13device_kernelIN5flash19enable_sm80_to_sm89INS1_16FlashAttnFwdSm80INS1_25CollectiveMainloopFwdSm80ILi4ELi1ELb0EN4cute5tupleIJNS5_1CILi128EEENS7_ILi64EEES8_EEELi128ENS_6half_tEfNS_4arch4Sm80ELb1ELb0ELb0ELb0ELb1ELb0ELb1ELb1EEENS1_21CollectiveEpilogueFwdINS6_IJS8_S8_S9_EEENS6_IJNS7_ILi1EEESH_SH_EEESB_SD_Li128ELb0ELb1ELb1ELb0EEENS1_30DynamicPersistentTileSchedulerILi128ELi128ELb1ELb1ELb0EEEEEEEEEvNT_6ParamsE --------------------------
	.section	.nv.info._ZN7cutlass13device_kernelIN5flash19enable_sm80_to_sm89INS1_16FlashAttnFwdSm80INS1_25CollectiveMainloopFwdSm80ILi4ELi1ELb0EN4cute5tupleIJNS5_1CILi128EEENS7_ILi64EEES8_EEELi128ENS_6half_tEfNS_4arch4Sm80ELb1ELb0ELb0ELb0ELb1ELb0ELb1ELb1EEENS1_21CollectiveEpilogueFwdINS6_IJS8_S8_S9_EEENS6_IJNS7_ILi1EEESH_SH_EEESB_SD_Li128ELb0ELb1ELb1ELb0EEENS1_30DynamicPersistentTileSchedulerILi128ELi128ELb1ELb1ELb0EEEEEEEEEvNT_6ParamsE,"",@"SHT_CUDA_INFO"
	.sectionflags	@""
	.align	4


	//----- nvinfo : EIATTR_CUDA_API_VERSION
	.align		4
        /*0000*/ 	.byte	0x04, 0x37
        /*0002*/ 	.short	(.L_192 - .L_191)
.L_191:
        /*0004*/ 	.word	0x00000082


	//----- nvinfo : EIATTR_KPARAM_INFO
	.align		4
.L_192:
        /*0008*/ 	.byte	0x04, 0x17
        /*000a*/ 	.short	(.L_194 - .L_193)
.L_193:
        /*000c*/ 	.word	0x00000000
        /*0010*/ 	.short	0x0000
        /*0012*/ 	.short	0x0000
        /*0014*/ 	.byte	0x00, 0xf0, 0xa1, 0x10


	//----- nvinfo : EIATTR_SPARSE_MMA_MASK
	.align		4
.L_194:
        /*0018*/ 	.byte	0x03, 0x50
        /*001a*/ 	.short	0x0000


	//----- nvinfo : EIATTR_MAXREG_COUNT
	.align		4
        /*001c*/ 	.byte	0x03, 0x1b
        /*001e*/ 	.short	0x00ff


	//----- nvinfo : EIATTR_MERCURY_ISA_VERSION
	.align		4
        /*0020*/ 	.byte	0x03, 0x5f
        /*0022*/ 	.short	0x0101


	//----- nvinfo : EIATTR_VRC_CTA_INIT_COUNT
	.align		4
        /*0024*/ 	.byte	0x02, 0x4a
	.zero		1
	.zero		1


	//----- nvinfo : EIATTR_EXIT_INSTR_OFFSETS
	.align		4
        /*0028*/ 	.byte	0x04, 0x1c
        /*002a*/ 	.short	(.L_196 - .L_195)


	//   ....[0]....
.L_195:
        /*002c*/ 	.word	0x00000010


	//----- nvinfo : EIATTR_MAX_THREADS
	.align		4
.L_196:
        /*0030*/ 	.byte	0x04, 0x05
        /*0032*/ 	.short	(.L_198 - .L_197)
.L_197:
        /*0034*/ 	.word	0x00000080
        /*0038*/ 	.word	0x00000001
        /*003c*/ 	.word	0x00000001


	//----- nvinfo : EIATTR_CBANK_PARAM_SIZE
	.align		4
.L_198:
        /*0040*/ 	.byte	0x03, 0x19
        /*0042*/ 	.short	0x0428


	//----- nvinfo : EIATTR_PARAM_CBANK
	.align		4
        /*0044*/ 	.byte	0x04, 0x0a
        /*0046*/ 	.short	(.L_200 - .L_199)
	.align		4
.L_199:
        /*0048*/ 	.word	index@(.nv.constant0._ZN7cutlass13device_kernelIN5flash19enable_sm80_to_sm89INS1_16FlashAttnFwdSm80INS1_25CollectiveMainloopFwdSm80ILi4ELi1ELb0EN4cute5tupleIJNS5_1CILi128EEENS7_ILi64EEES8_EEELi128ENS_6half_tEfNS_4arch4Sm80ELb1ELb0ELb0ELb0ELb1ELb0ELb1ELb1EEENS1_21CollectiveEpilogueFwdINS6_IJS8_S8_S9_EEENS6_IJNS7_ILi1EEESH_SH_EEESB_SD_Li128ELb0ELb1ELb1ELb0EEENS1_30DynamicPersistentTileSchedulerILi128ELi128ELb1ELb1ELb0EEEEEEEEEvNT_6ParamsE)
        /*004c*/ 	.short	0x0380
        /*004e*/ 	.short	0x0428


	//----- nvinfo : EIATTR_SW_WAR
	.align		4
.L_200:
        /*0050*/ 	.byte	0x04, 0x36
        /*0052*/ 	.short	(.L_202 - .L_201)
.L_201:
        /*0054*/ 	.word	0x00000008
.L_202:


//--------------------- .nv.info._ZN7cutlass13device_kernelIN5flash19enable_sm80_to_sm89INS1_16FlashAttnFwdSm80INS1_25CollectiveMainloopFwdSm80ILi8ELi1ELb1EN4cute5tupleIJNS5_1CILi128EEENS7_ILi112EEES8_EEELi128ENS_6half_tEfNS_4arch4Sm80ELb1ELb0ELb0ELb1ELb1ELb0ELb1ELb1EEENS1_21CollectiveEpilogueFwdINS6_IJS8_S8_S9_EEENS6_IJNS7_ILi1EEESH_SH_EEESB_SD_Li256ELb1ELb1ELb1ELb0EEENS1_36VarlenDynamicPersistentTileSchedulerILi128ELi112ELi256ELi256ELb1ELb1ELb0ELb1ELb1ELb1EEEEEEEEEvNT_6ParamsE --------------------------
	.section	.nv.info._ZN7cutlass13device_kernelIN5flash19enable_sm80_to_sm89INS1_16FlashAttnFwdSm80INS1_25CollectiveMainloopFwdSm80ILi8ELi1ELb1EN4cute5tupleIJNS5_1CILi128EEENS7_ILi112EEES8_EEELi128ENS_6half_tEfNS_4arch4Sm80ELb1ELb0ELb0ELb1ELb1ELb0ELb1ELb1EEENS1_21CollectiveEpilogueFwdINS6_IJS8_S8_S9_EEENS6_IJNS7_ILi1EEESH_SH_EEESB_SD_Li256ELb1ELb1ELb1ELb0EEENS1_36VarlenDynamicPersistentTileSchedulerILi128ELi112ELi256ELi256ELb1ELb1ELb0ELb1ELb1ELb1EEEEEEEEEvNT_6ParamsE,"",@"SHT_CUDA_INFO"
	.sectionflags	@""
	.align	4


	//----- nvinfo : EIATTR_CUDA_API_VERSION
	.align		4
        /*0000*/ 	.byte	0x04, 0x37
        /*0002*/ 	.short	(.L_204 - .L_203)
.L_203:
        /*0004*/ 	.word	0x00000082


	//----- nvinfo : EIATTR_KPARAM_INFO
	.align		4
.L_204:
        /*0008*/ 	.byte	0x04, 0x17
        /*000a*/ 	.short	(.L_206 - .L_205)
.L_205:
        /*000c*/ 	.word	0x00000000
        /*0010*/ 	.short	0x0000
        /*0012*/ 	.short	0x0000
        /*0014*/ 	.byte	0x00, 0xf0, 0xe1, 0x10


	//----- nvinfo : EIATTR_SPARSE_MMA_MASK
	.align		4
.L_206:
        /*0018*/ 	.byte	0x03, 0x50
        /*001a*/ 	.short	0x0000


	//----- nvinfo : EIATTR_MAXREG_COUNT
	.align		4
        /*001c*/ 	.byte	0x03, 0x1b
        /*001e*/ 	.short	0x00ff


	//----- nvinfo : EIATTR_MERCURY_ISA_VERSION
	.align		4
        /*0020*/ 	.byte	0x03, 0x5f
        /*0022*/ 	.short	0x0101


	//----- nvinfo : EIATTR_VRC_CTA_INIT_COUNT
	.align		4
        /*0024*/ 	.byte	0x02, 0x4a
	.zero		1
	.zero		1


	//----- nvinfo : EIATTR_EXIT_INSTR_OFFSETS
	.align		4
        /*0028*/ 	.byte	0x04, 0x1c
        /*002a*/ 	.short	(.L_208 - .L_207)


	//   ....[0]....
.L_207:
        /*002c*/ 	.word	0x00000010


	//----- nvinfo : EIATTR_MAX_THREADS
	.align		4
.L_208:
        /*0030*/ 	.byte	0x04, 0x05
        /*0032*/ 	.short	(.L_210 - .L_209)
.L_209:
        /*0034*/ 	.word	0x00000100
        /*0038*/ 	.word	0x00000001
        /*003c*/ 	.word	0x00000001


	//----- nvinfo : EIATTR_CBANK_PARAM_SIZE
	.align		4
.L_210:
        /*0040*/ 	.byte	0x03, 0x19
        /*0042*/ 	.short	0x0438


	//----- nvinfo : EIATTR_PARAM_CBANK
	.align		4
        /*0044*/ 	.byte	0x04, 0x0a
        /*0046*/ 	.short	(.L_212 - .L_211)
	.align		4
.L_211:
        /*0048*/ 	.word	index@(.nv.constant0._ZN7cutlass13device_kernelIN5flash19enable_sm80_to_sm89INS1_16FlashAttnFwdSm80INS1_25CollectiveMainloopFwdSm80ILi8ELi1ELb1EN4cute5tupleIJNS5_1CILi128EEENS7_ILi112EEES8_EEELi128ENS_6half_tEfNS_4arch4Sm80ELb1ELb0ELb0ELb1ELb1ELb0ELb1ELb1EEENS1_21CollectiveEpilogueFwdINS6_IJS8_S8_S9_EEENS6_IJNS7_ILi1EEESH_SH_EEESB_SD_Li256ELb1ELb1ELb1ELb0EEENS1_36VarlenDynamicPersistentTileSchedulerILi128ELi112ELi256ELi256ELb1ELb1ELb0ELb1ELb1ELb1EEEEEEEEEvNT_6ParamsE)
        /*004c*/ 	.short	0x0380
        /*004e*/ 	.short	0x0438


	//----- nvinfo : EIATTR_SW_WAR
	.align		4
.L_212:
        /*0050*/ 	.byte	0x04, 0x36
        /*0052*/ 	.short	(.L_214 - .L_213)
.L_213:
        /*0054*/ 	.word	0x00000008
.L_214:


//--------------------- .nv.info._ZN7cutlass13device_kernelIN5flash19enable_sm80_to_sm89INS1_16FlashAttnFwdSm80INS1_25CollectiveMainloopFwdSm80ILi8ELi1ELb1EN4cute5tupleIJNS5_1CILi128EEENS7_ILi112EEES8_EEELi128ENS_6half_tEfNS_4arch4Sm80ELb1ELb0ELb0ELb1ELb1ELb1ELb1ELb1EEENS1_21CollectiveEpilogueFwdINS6_IJS8_S8_S9_EEENS6_IJNS7_ILi1EEESH_SH_EEESB_SD_Li256ELb1ELb1ELb1ELb0EEENS1_36VarlenDynamicPersistentTileSchedulerILi128ELi112ELi256ELi256ELb1ELb1ELb0ELb1ELb1ELb1EEEEEEEEEvNT_6ParamsE --------------------------
	.section	.nv.info._ZN7cutlass13device_kernelIN5flash19enable_sm80_to_sm89INS1_16FlashAttnFwdSm80INS1_25CollectiveMainloopFwdSm80ILi8ELi1ELb1EN4cute5tupleIJNS5_1CILi128EEENS7_ILi112EEES8_EEELi128ENS_6half_tEfNS_4arch4Sm80ELb1ELb0ELb0ELb1ELb1ELb1ELb1ELb1EEENS1_21CollectiveEpilogueFwdINS6_IJS8_S8_S9_EEENS6_IJNS7_ILi1EEESH_SH_EEESB_SD_Li256ELb1ELb1ELb1ELb0EEENS1_36VarlenDynamicPersistentTileSchedulerILi128ELi112ELi256ELi256ELb1ELb1ELb0ELb1ELb1ELb1EEEEEEEEEvNT_6ParamsE,"",@"SHT_CUDA_INFO"
	.sectionflags	@""
	.align	4


	//----- nvinfo : EIATTR_CUDA_API_VERSION
	.align		4
        /*0000*/ 	.byte	0x04, 0x37
        /*0002*/ 	.short	(.L_216 - .L_215)
.L_215:
        /*0004*/ 	.word	0x00000082


	//----- nvinfo : EIATTR_KPARAM_INFO
	.align		4
.L_216:
        /*0008*/ 	.byte	0x04, 0x17
        /*000a*/ 	.short	(.L_218 - .L_217)
.L_217:
        /*000c*/ 	.word	0x00000000
        /*0010*/ 	.short	0x0000
        /*0012*/ 	.short	0x0000
        /*0014*/ 	.byte	0x00, 0xf0, 0xe1, 0x10


	//----- nvinfo : EIATTR_SPARSE_MMA_MASK
	.align		4
.L_218:
        /*0018*/ 	.byte	0x03, 0x50
        /*001a*/ 	.short	0x0000


	//----- nvinfo : EIATTR_MAXREG_COUNT
	.align		4
        /*001c*/ 	.byte	0x03, 0x1b
        /*001e*/ 	.short	0x00ff


	//----- nvinfo : EIATTR_MERCURY_ISA_VERSION
	.align		4
        /*0020*/ 	.byte	0x03, 0x5f
        /*0022*/ 	.short	0x0101


	//----- nvinfo : EIATTR_VRC_CTA_INIT_COUNT
	.align		4
        /*0024*/ 	.byte	0x02, 0x4a
	.zero		1
	.zero		1


	//----- nvinfo : EIATTR_EXIT_INSTR_OFFSETS
	.align		4
        /*0028*/ 	.byte	0x04, 0x1c
        /*002a*/ 	.short	(.L_220 - .L_219)


	//   ....[0]....
.L_219:
        /*002c*/ 	.word	0x00000010


	//----- nvinfo : EIATTR_MAX_THREADS
	.align		4
.L_220:
        /*0030*/ 	.byte	0x04, 0x05
        /*0032*/ 	.short	(.L_222 - .L_221)
.L_221:
        /*0034*/ 	.word	0x00000100
        /*0038*/ 	.word	0x00000001
        /*003c*/ 	.word	0x00000001


	//----- nvinfo : EIATTR_CBANK_PARAM_SIZE
	.align		4
.L_222:
        /*0040*/ 	.byte	0x03, 0x19
        /*0042*/ 	.short	0x0438


	//----- nvinfo : EIATTR_PARAM_CBANK
	.align		4
        /*0044*/ 	.byte	0x04, 0x0a
        /*0046*/ 	.short	(.L_224 - .L_223)
	.align		4
.L_223:
        /*0048*/ 	.word	index@(.nv.constant0._ZN7cutlass13device_kernelIN5flash19enable_sm80_to_sm89INS1_16FlashAttnFwdSm80INS1_25CollectiveMainloopFwdSm80ILi8ELi1ELb1EN4cute5tupleIJNS5_1CILi128EEENS7_ILi112EEES8_EEELi128ENS_6half_tEfNS_4arch4Sm80ELb1ELb0ELb0ELb1ELb1ELb1ELb1ELb1EEENS1_21CollectiveEpilogueFwdINS6_IJS8_S8_S9_EEENS6_IJNS7_ILi1EEESH_SH_EEESB_SD_Li256ELb1ELb1ELb1ELb0EEENS1_36VarlenDynamicPersistentTileSchedulerILi128ELi112ELi256ELi256ELb1ELb1ELb0ELb1ELb1ELb1EEEEEEEEEvNT_6ParamsE)
        /*004c*/ 	.short	0x0380
        /*004e*/ 	.short	0x0438


	//----- nvinfo : EIATTR_SW_WAR
	.align		4
.L_224:
        /*0050*/ 	.byte	0x04, 0x36
        /*0052*/ 	.short	(.L_226 - .L_225)
.L_225:
        /*0054*/ 	.word	0x00000008
.L_226:


//--------------------- .nv.callgraph             --------------------------
	.section	.nv.callgraph,"",@"SHT_CUDA_CALLGRAPH"
	.align	4
	.sectionentsize	8
	.align		4
        /*0000*/ 	.word	0x00000000
	.align		4
        /*0004*/ 	.word	0xffffffff
	.align		4
        /*0008*/ 	.word	0x00000000
	.align		4
        /*000c*/ 	.word	0xfffffffe
	.align		4
        /*0010*/ 	.word	0x00000000
	.align		4
        /*0014*/ 	.word	0xfffffffd
	.align		4
        /*0018*/ 	.word	0x00000000
	.align		4
        /*001c*/ 	.word	0xfffffffc


//--------------------- .nv.constant4             --------------------------
	.section	.nv.constant4,"a",@progbits
	.align	8
	.align		8
.nv.constant4:
        /*0000*/ 	.dword	_ZN78_INTERNAL_c4c2231f_42_flash_fwd_hdim128_fp16_paged_split_sm80_cu_ee213261_30804cuda3std3__45__cpo5beginE
	.align		8
        /*0008*/ 	.dword	_ZN78_INTERNAL_c4c2231f_42_flash_fwd_hdim128_fp16_paged_split_sm80_cu_ee213261_30804cuda3std3__45__cpo3endE
	.align		8
        /*0010*/ 	.dword	_ZN78_INTERNAL_c4c2231f_42_flash_fwd_hdim128_fp16_paged_split_sm80_cu_ee213261_30804cuda3std3__45__cpo6cbeginE
	.align		8
        /*0018*/ 	.dword	_ZN78_INTERNAL_c4c2231f_42_flash_fwd_hdim128_fp16_paged_split_sm80_cu_ee213261_30804cuda3std3__45__cpo4cendE
	.align		8
        /*0020*/ 	.dword	_ZN78_INTERNAL_c4c2231f_42_flash_fwd_hdim128_fp16_paged_split_sm80_cu_ee213261_30804cuda3std3__480_GLOBAL__N__c4c2231f_42_flash_fwd_hdim128_fp16_paged_split_sm80_cu_ee213261_30806ignoreE
	.align		8
        /*0028*/ 	.dword	_ZN78_INTERNAL_c4c2231f_42_flash_fwd_hdim128_fp16_paged_split_sm80_cu_ee213261_30804cuda3std3__419piecewise_constructE
	.align		8
        /*0030*/ 	.dword	_ZN78_INTERNAL_c4c2231f_42_flash_fwd_hdim128_fp16_paged_split_sm80_cu_ee213261_30804cuda3std3__48in_placeE
	.align		8
        /*0038*/ 	.dword	_ZN78_INTERNAL_c4c2231f_42_flash_fwd_hdim128_fp16_paged_split_sm80_cu_ee213261_30804cuda3std6ranges3__45__cpo4swapE
	.align		8
        /*0040*/ 	.dword	_ZN78_INTERNAL_c4c2231f_42_flash_fwd_hdim128_fp16_paged_split_sm80_cu_ee213261_30804cuda3std6ranges3__45__cpo9iter_moveE
	.align		8
        /*0048*/ 	.dword	_ZN78_INTERNAL_c4c2231f_42_flash_fwd_hdim128_fp16_paged_split_sm80_cu_ee213261_30804cute7productE
	.align		8
        /*0050*/ 	.dword	_ZN78_INTERNAL_c4c2231f_42_flash_fwd_hdim128_fp16_paged_split_sm80_cu_ee213261_30804cute1_E


//--------------------- .text._ZN7cutlass13device_kernelIN5flash19enable_sm80_to_sm89INS1_16FlashAttnFwdSm80INS1_25CollectiveMainloopFwdSm80ILi8ELi1ELb1EN4cute5tupleIJNS5_1CILi128EEES8_S8_EEELi128ENS_6half_tEfNS_4arch4Sm80ELb0ELb0ELb0ELb0ELb1ELb0ELb1ELb1EEENS1_21CollectiveEpilogueFwdIS9_NS6_IJNS7_ILi1EEESF_SF_EEESA_SC_Li256ELb0ELb1ELb1ELb0EEENS1_19SingleTileSchedulerILb0ELb1ELb1ELi128EEEEEEEEEvNT_6ParamsE --------------------------
	.section	.text._ZN7cutlass13device_kernelIN5flash19enable_sm80_to_sm89INS1_16FlashAttnFwdSm80INS1_25CollectiveMainloopFwdSm80ILi8ELi1ELb1EN4cute5tupleIJNS5_1CILi128EEES8_S8_EEELi128ENS_6half_tEfNS_4arch4Sm80ELb0ELb0ELb0ELb0ELb1ELb0ELb1ELb1EEENS1_21CollectiveEpilogueFwdIS9_NS6_IJNS7_ILi1EEESF_SF_EEESA_SC_Li256ELb0ELb1ELb1ELb0EEENS1_19SingleTileSchedulerILb0ELb1ELb1ELi128EEEEEEEEEvNT_6ParamsE,"ax",@progbits
	.align	128
.text._ZN7cutlass13device_kernelIN5flash19enable_sm80_to_sm89INS1_16FlashAttnFwdSm80INS1_25CollectiveMainloopFwdSm80ILi8ELi1ELb1EN4cute5tupleIJNS5_1CILi128EEES8_S8_EEELi128ENS_6half_tEfNS_4arch4Sm80ELb0ELb0ELb0ELb0ELb1ELb0ELb1ELb1EEENS1_21CollectiveEpilogueFwdIS9_NS6_IJNS7_ILi1EEESF_SF_EEESA_SC_Li256ELb0ELb1ELb1ELb0EEENS1_19SingleTileSchedulerILb0ELb1ELb1ELi128EEEEEEEEEvNT_6ParamsE:
        .type           _ZN7cutlass13device_kernelIN5flash19enable_sm80_to_sm89INS1_16FlashAttnFwdSm80INS1_25CollectiveMainloopFwdSm80ILi8ELi1ELb1EN4cute5tupleIJNS5_1CILi128EEES8_S8_EEELi128ENS_6half_tEfNS_4arch4Sm80ELb0ELb0ELb0ELb0ELb1ELb0ELb1ELb1EEENS1_21CollectiveEpilogueFwdIS9_NS6_IJNS7_ILi1EEESF_SF_EEESA_SC_Li256ELb0ELb1ELb1ELb0EEENS1_19SingleTileSchedulerILb0ELb1ELb1ELi128EEEEEEEEEvNT_6ParamsE,@function
        .size           _ZN7cutlass13device_kernelIN5flash19enable_sm80_to_sm89INS1_16FlashAttnFwdSm80INS1_25CollectiveMainloopFwdSm80ILi8ELi1ELb1EN4cute5tupleIJNS5_1CILi128EEES8_S8_EEELi128ENS_6half_tEfNS_4arch4Sm80ELb0ELb0ELb0ELb0ELb1ELb0ELb1ELb1EEENS1_21CollectiveEpilogueFwdIS9_NS6_IJNS7_ILi1EEESF_SF_EEESA_SC_Li256ELb0ELb1ELb1ELb0EEENS1_19SingleTileSchedulerILb0ELb1ELb1ELi128EEEEEEEEEvNT_6ParamsE,(.L_x_12 - _ZN7cutlass13device_kernelIN5flash19enable_sm80_to_sm89INS1_16FlashAttnFwdSm80INS1_25CollectiveMainloopFwdSm80ILi8ELi1ELb1EN4cute5tupleIJNS5_1CILi128EEES8_S8_EEELi128ENS_6half_tEfNS_4arch4Sm80ELb0ELb0ELb0ELb0ELb1ELb0ELb1ELb1EEENS1_21CollectiveEpilogueFwdIS9_NS6_IJNS7_ILi1EEESF_SF_EEESA_SC_Li256ELb0ELb1ELb1ELb0EEENS1_19SingleTileSchedulerILb0ELb1ELb1ELi128EEEEEEEEEvNT_6ParamsE)
        .other          _ZN7cutlass13device_kernelIN5flash19enable_sm80_to_sm89INS1_16FlashAttnFwdSm80INS1_25CollectiveMainloopFwdSm80ILi8ELi1ELb1EN4cute5tupleIJNS5_1CILi128EEES8_S8_EEELi128ENS_6half_tEfNS_4arch4Sm80ELb0ELb0ELb0ELb0ELb1ELb0ELb1ELb1EEENS1_21CollectiveEpilogueFwdIS9_NS6_IJNS7_ILi1EEESF_SF_EEESA_SC_Li256ELb0ELb1ELb1ELb0EEENS1_19SingleTileSchedulerILb0ELb1ELb1ELi128EEEEEEEEEvNT_6ParamsE,@"STO_CUDA_ENTRY STV_DEFAULT"
_ZN7cutlass13device_kernelIN5flash19enable_sm80_to_sm89INS1_16FlashAttnFwdSm80INS1_25CollectiveMainloopFwdSm80ILi8ELi1ELb1EN4cute5tupleIJNS5_1CILi128EEES8_S8_EEELi128ENS_6half_tEfNS_4arch4Sm80ELb0ELb0ELb0ELb0ELb1ELb0ELb1ELb1EEENS1_21CollectiveEpilogueFwdIS9_NS6_IJNS7_ILi1EEESF_SF_EEESA_SC_Li256ELb0ELb1ELb1ELb0EEENS1_19SingleTileSchedulerILb0ELb1ELb1ELi128EEEEEEEEEvNT_6ParamsE:
[----:B------:R-:W-:Y:S01]  /*0000*/  LDC R1, c[0x0][0x37c] ;  /* 0x0000df00ff017b82 */ /* 0x000fe20000000800 */
[----:B------:R-:W-:Y:S05]  /*0010*/  EXIT ;  /* 0x000000000000794d */ /* 0x000fea0003800000 */
.L_x_0:
[----:B------:R-:W-:-:S00]  /*0020*/  BRA `(.L_x_0) ;  /* 0xfffffffc00fc7947 */ /* 0x000fc0000383ffff */
[----:B------:R-:W-:-:S00]  /*0030*/  NOP ;  /* 0x0000000000007918 */ /* 0x000fc00000000000 */
        /* <DEDUP_REMOVED lines=12> */
.L_x_12:


//--------------------- .text._ZN7cutlass13device_kernelIN5flash19enable_sm80_to_sm89INS1_16FlashAttnFwdSm80INS1_25CollectiveMainloopFwdSm80ILi8ELi1ELb1EN4cute5tupleIJNS5_1CILi128EEENS7_ILi96EEES8_EEELi128ENS_6half_tEfNS_4arch4Sm80ELb0ELb1ELb0ELb0ELb1ELb0ELb1ELb1EEENS1_21CollectiveEpilogueFwdINS6_IJS8_S8_S9_EEENS6_IJNS7_ILi1EEESH_SH_EEESB_SD_Li256ELb0ELb1ELb1ELb0EEENS1_19SingleTileSchedulerILb0ELb1ELb1ELi128EEEEEEEEEvNT_6ParamsE --------------------------
	.section	.text._ZN7cutlass13device_kernelIN5flash19enable_sm80_to_sm89INS1_16FlashAttnFwdSm80INS1_25CollectiveMainloopFwdSm80ILi8ELi1ELb1EN4cute5tupleIJNS5_1CILi128EEENS7_ILi96EEES8_EEELi128ENS_6half_tEfNS_4arch4Sm80ELb0ELb1ELb0ELb0ELb1ELb0ELb1ELb1EEENS1_21CollectiveEpilogueFwdINS6_IJS8_S8_S9_EEENS6_IJNS7_ILi1EEESH_SH_EEESB_SD_Li256ELb0ELb1ELb1ELb0EEENS1_19SingleTileSchedulerILb0ELb1ELb1ELi128EEEEEEEEEvNT_6ParamsE,"ax",@progbits
	.align	128
.text._ZN7cutlass13device_kernelIN5flash19enable_sm80_to_sm89INS1_16FlashAttnFwdSm80INS1_25CollectiveMainloopFwdSm80ILi8ELi1ELb1EN4cute5tupleIJNS5_1CILi128EEENS7_ILi96EEES8_EEELi128ENS_6half_tEfNS_4arch4Sm80ELb0ELb1ELb0ELb0ELb1ELb0ELb1ELb1EEENS1_21CollectiveEpilogueFwdINS6_IJS8_S8_S9_EEENS6_IJNS7_ILi1EEESH_SH_EEESB_SD_Li256ELb0ELb1ELb1ELb0EEENS1_19SingleTileSchedulerILb0ELb1ELb1ELi128EEEEEEEEEvNT_6ParamsE:
        .type           _ZN7cutlass13device_kernelIN5flash19enable_sm80_to_sm89INS1_16FlashAttnFwdSm80INS1_25CollectiveMainloopFwdSm80ILi8ELi1ELb1EN4cute5tupleIJNS5_1CILi128EEENS7_ILi96EEES8_EEELi128ENS_6half_tEfNS_4arch4Sm80ELb0ELb1ELb0ELb0ELb1ELb0ELb1ELb1EEENS1_21CollectiveEpilogueFwdINS6_IJS8_S8_S9_EEENS6_IJNS7_ILi1EEESH_SH_EEESB_SD_Li256ELb0ELb1ELb1ELb0EEENS1_19SingleTileSchedulerILb0ELb1ELb1ELi128EEEEEEEEEvNT_6ParamsE,@function
        .size           _ZN7cutlass13device_kernelIN5flash19enable_sm80_to_sm89INS1_16FlashAttnFwdSm80INS1_25CollectiveMainloopFwdSm80ILi8ELi1ELb1EN4cute5tupleIJNS5_1CILi128EEENS7_ILi96EEES8_EEELi128ENS_6half_tEfNS_4arch4Sm80ELb0ELb1ELb0ELb0ELb1ELb0ELb1ELb1EEENS1_21CollectiveEpilogueFwdINS6_IJS8_S8_S9_EEENS6_IJNS7_ILi1EEESH_SH_EEESB_SD_Li256ELb0ELb1ELb1ELb0EEENS1_19SingleTileSchedulerILb0ELb1ELb1ELi128EEEEEEEEEvNT_6ParamsE,(.L_x_13 - _ZN7cutlass13device_kernelIN5flash19enable_sm80_to_sm89INS1_16FlashAttnFwdSm80INS1_25CollectiveMainloopFwdSm80ILi8ELi1ELb1EN4cute5tupleIJNS5_1CILi128EEENS7_ILi96EEES8_EEELi128ENS_6half_tEfNS_4arch4Sm80ELb0ELb1ELb0ELb0ELb1ELb0ELb1ELb1EEENS1_21CollectiveEpilogueFwdINS6_IJS8_S8_S9_EEENS6_IJNS7_ILi1EEESH_SH_EEESB_SD_Li256ELb0ELb1ELb1ELb0EEENS1_19SingleTileSchedulerILb0ELb1ELb1ELi128EEEEEEEEEvNT_6ParamsE)
        .other          _ZN7cutlass13device_kernelIN5flash19enable_sm80_to_sm89INS1_16FlashAttnFwdSm80INS1_25CollectiveMainloopFwdSm80ILi8ELi1ELb1EN4cute5tupleIJNS5_1CILi128EEENS7_ILi96EEES8_EEELi128ENS_6half_tEfNS_4arch4Sm80ELb0ELb1ELb0ELb0ELb1ELb0ELb1ELb1EEENS1_21CollectiveEpilogueFwdINS6_IJS8_S8_S9_EEENS6_IJNS7_ILi1EEESH_SH_EEESB_SD_Li256ELb0ELb1ELb1ELb0EEENS1_19SingleTileSchedulerILb0ELb1ELb1ELi128EEEEEEEEEvNT_6ParamsE,@"STO_CUDA_ENTRY STV_DEFAULT"
_ZN7cutlass13device_kernelIN5flash19enable_sm80_to_sm89INS1_16FlashAttnFwdSm80INS1_25CollectiveMainloopFwdSm80ILi8ELi1ELb1EN4cute5tupleIJNS5_1CILi128EEENS7_ILi96EEES8_EEELi128ENS_6half_tEfNS_4arch4Sm80ELb0ELb1ELb0ELb0ELb1ELb0ELb1ELb1EEENS1_21CollectiveEpilogueFwdINS6_IJS8_S8_S9_EEENS6_IJNS7_ILi1EEESH_SH_EEESB_SD_Li256ELb0ELb1ELb1ELb0EEENS1_19SingleTileSchedulerILb0ELb1ELb1ELi128EEEEEEEEEvNT_6ParamsE:
[----:B------:R-:W-:Y:S01]  /*0000*/  LDC R1, c[0x0][0x37c] ;  /* 0x0000df00ff017b82 */ /* 0x000fe20000000800 */
[----:B------:R-:W-:Y:S05]  /*0010*/  EXIT ;  /* 0x000000000000794d */ /* 0x000fea0003800000 */
.L_x_1:
        /* <DEDUP_REMOVED lines=14> */
.L_x_13:


//--------------------- .text._ZN7cutlass13device_kernelIN5flash19enable_sm80_to_sm89INS1_16FlashAttnFwdSm80INS1_25CollectiveMainloopFwdSm80ILi8ELi1ELb1EN4cute5tupleIJNS5_1CILi128EEES8_S8_EEELi128ENS_6half_tEfNS_4arch4Sm80ELb1ELb0ELb0ELb0ELb1ELb0ELb1ELb1EEENS1_21CollectiveEpilogueFwdIS9_NS6_IJNS7_ILi1EEESF_SF_EEESA_SC_Li256ELb0ELb1ELb1ELb0EEENS1_30DynamicPersistentTileSchedulerILi256ELi256ELb1ELb1ELb0EEEEEEEEEvNT_6ParamsE --------------------------
	.section	.text._ZN7cutlass13device_kernelIN5flash19enable_sm80_to_sm89INS1_16FlashAttnFwdSm80INS1_25CollectiveMainloopFwdSm80ILi8ELi1ELb1EN4cute5tupleIJNS5_1CILi128EEES8_S8_EEELi128ENS_6half_tEfNS_4arch4Sm80ELb1ELb0ELb0ELb0ELb1ELb0ELb1ELb1EEENS1_21CollectiveEpilogueFwdIS9_NS6_IJNS7_ILi1EEESF_SF_EEESA_SC_Li256ELb0ELb1ELb1ELb0EEENS1_30DynamicPersistentTileSchedulerILi256ELi256ELb1ELb1ELb0EEEEEEEEEvNT_6ParamsE,"ax",@progbits
	.align	128
.text._ZN7cutlass13device_kernelIN5flash19enable_sm80_to_sm89INS1_16FlashAttnFwdSm80INS1_25CollectiveMainloopFwdSm80ILi8ELi1ELb1EN4cute5tupleIJNS5_1CILi128EEES8_S8_EEELi128ENS_6half_tEfNS_4arch4Sm80ELb1ELb0ELb0ELb0ELb1ELb0ELb1ELb1EEENS1_21CollectiveEpilogueFwdIS9_NS6_IJNS7_ILi1EEESF_SF_EEESA_SC_Li256ELb0ELb1ELb1ELb0EEENS1_30DynamicPersistentTileSchedulerILi256ELi256ELb1ELb1ELb0EEEEEEEEEvNT_6ParamsE:
        .type           _ZN7cutlass13device_kernelIN5flash19enable_sm80_to_sm89INS1_16FlashAttnFwdSm80INS1_25CollectiveMainloopFwdSm80ILi8ELi1ELb1EN4cute5tupleIJNS5_1CILi128EEES8_S8_EEELi128ENS_6half_tEfNS_4arch4Sm80ELb1ELb0ELb0ELb0ELb1ELb0ELb1ELb1EEENS1_21CollectiveEpilogueFwdIS9_NS6_IJNS7_ILi1EEESF_SF_EEESA_SC_Li256ELb0ELb1ELb1ELb0EEENS1_30DynamicPersistentTileSchedulerILi256ELi256ELb1ELb1ELb0EEEEEEEEEvNT_6ParamsE,@function
        .size           _ZN7cutlass13device_kernelIN5flash19enable_sm80_to_sm89INS1_16FlashAttnFwdSm80INS1_25CollectiveMainloopFwdSm80ILi8ELi1ELb1EN4cute5tupleIJNS5_1CILi128EEES8_S8_EEELi128ENS_6half_tEfNS_4arch4Sm80ELb1ELb0ELb0ELb0ELb1ELb0ELb1ELb1EEENS1_21CollectiveEpilogueFwdIS9_NS6_IJNS7_ILi1EEESF_SF_EEESA_SC_Li256ELb0ELb1ELb1ELb0EEENS1_30DynamicPersistentTileSchedulerILi256ELi256ELb1ELb1ELb0EEEEEEEEEvNT_6ParamsE,(.L_x_14 - _ZN7cutlass13device_kernelIN5flash19enable_sm80_to_sm89INS1_16FlashAttnFwdSm80INS1_25CollectiveMainloopFwdSm80ILi8ELi1ELb1EN4cute5tupleIJNS5_1CILi128EEES8_S8_EEELi128ENS_6half_tEfNS_4arch4Sm80ELb1ELb0ELb0ELb0ELb1ELb0ELb1ELb1EEENS1_21CollectiveEpilogueFwdIS9_NS6_IJNS7_ILi1EEESF_SF_EEESA_SC_Li256ELb0ELb1ELb1ELb0EEENS1_30DynamicPersistentTileSchedulerILi256ELi256ELb1ELb1ELb0EEEEEEEEEvNT_6ParamsE)
        .other          _ZN7cutlass13device_kernelIN5flash19enable_sm80_to_sm89INS1_16FlashAttnFwdSm80INS1_25CollectiveMainloopFwdSm80ILi8ELi1ELb1EN4cute5tupleIJNS5_1CILi128EEES8_S8_EEELi128ENS_6half_tEfNS_4arch4Sm80ELb1ELb0ELb0ELb0ELb1ELb0ELb1ELb1EEENS1_21CollectiveEpilogueFwdIS9_NS6_IJNS7_ILi1EEESF_SF_EEESA_SC_Li256ELb0ELb1ELb1ELb0EEENS1_30DynamicPersistentTileSchedulerILi256ELi256ELb1ELb1ELb0EEEEEEEEEvNT_6ParamsE,@"STO_CUDA_ENTRY STV_DEFAULT"
_ZN7cutlass13device_kernelIN5flash19enable_sm80_to_sm89INS1_16FlashAttnFwdSm80INS1_25CollectiveMainloopFwdSm80ILi8ELi1ELb1EN4cute5tupleIJNS5_1CILi128EEES8_S8_EEELi128ENS_6half_tEfNS_4arch4Sm80ELb1ELb0ELb0ELb0ELb1ELb0ELb1ELb1EEENS1_21CollectiveEpilogueFwdIS9_NS6_IJNS7_ILi1EEESF_SF_EEESA_SC_Li256ELb0ELb1ELb1ELb0EEENS1_30DynamicPersistentTileSchedulerILi256ELi256ELb1ELb1ELb0EEEEEEEEEvNT_6ParamsE:
[----:B------:R-:W-:Y:S01]  /*0000*/  LDC R1, c[0x0][0x37c] ;  /* 0x0000df00ff017b82 */ /* 0x000fe20000000800 */
[----:B------:R-:W-:Y:S05]  /*0010*/  EXIT ;  /* 0x000000000000794d */ /* 0x000fea0003800000 */
.L_x_2:
        /* <DEDUP_REMOVED lines=14> */
.L_x_14:


//--------------------- .text._ZN7cutlass13device_kernelIN5flash19enable_sm80_to_sm89INS1_16FlashAttnFwdSm80INS1_25CollectiveMainloopFwdSm80ILi4ELi1ELb0EN4cute5tupleIJNS5_1CILi128EEENS7_ILi64EEES8_EEELi128ENS_6half_tEfNS_4arch4Sm80ELb0ELb0ELb0ELb0ELb1ELb0ELb1ELb1EEENS1_21CollectiveEpilogueFwdINS6_IJS8_S8_S9_EEENS6_IJNS7_ILi1EEESH_SH_EEESB_SD_Li128ELb0ELb1ELb1ELb0EEENS1_19SingleTileSchedulerILb0ELb1ELb1ELi128EEEEEEEEEvNT_6ParamsE --------------------------
	.section	.text._ZN7cutlass13device_kernelIN5flash19enable_sm80_to_sm89INS1_16FlashAttnFwdSm80INS1_25CollectiveMainloopFwdSm80ILi4ELi1ELb0EN4cute5tupleIJNS5_1CILi128EEENS7_ILi64EEES8_EEELi128ENS_6half_tEfNS_4arch4Sm80ELb0ELb0ELb0ELb0ELb1ELb0ELb1ELb1EEENS1_21CollectiveEpilogueFwdINS6_IJS8_S8_S9_EEENS6_IJNS7_ILi1EEESH_SH_EEESB_SD_Li128ELb0ELb1ELb1ELb0EEENS1_19SingleTileSchedulerILb0ELb1ELb1ELi128EEEEEEEEEvNT_6ParamsE,"ax",@progbits
	.align	128
.text._ZN7cutlass13device_kernelIN5flash19enable_sm80_to_sm89INS1_16FlashAttnFwdSm80INS1_25CollectiveMainloopFwdSm80ILi4ELi1ELb0EN4cute5tupleIJNS5_1CILi128EEENS7_ILi64EEES8_EEELi128ENS_6half_tEfNS_4arch4Sm80ELb0ELb0ELb0ELb0ELb1ELb0ELb1ELb1EEENS1_21CollectiveEpilogueFwdINS6_IJS8_S8_S9_EEENS6_IJNS7_ILi1EEESH_SH_EEESB_SD_Li128ELb0ELb1ELb1ELb0EEENS1_19SingleTileSchedulerILb0ELb1ELb1ELi128EEEEEEEEEvNT_6ParamsE:
        .type           _ZN7cutlass13device_kernelIN5flash19enable_sm80_to_sm89INS1_16FlashAttnFwdSm80INS1_25CollectiveMainloopFwdSm80ILi4ELi1ELb0EN4cute5tupleIJNS5_1CILi128EEENS7_ILi64EEES8_EEELi128ENS_6half_tEfNS_4arch4Sm80ELb0ELb0ELb0ELb0ELb1ELb0ELb1ELb1EEENS1_21CollectiveEpilogueFwdINS6_IJS8_S8_S9_EEENS6_IJNS7_ILi1EEESH_SH_EEESB_SD_Li128ELb0ELb1ELb1ELb0EEENS1_19SingleTileSchedulerILb0ELb1ELb1ELi128EEEEEEEEEvNT_6ParamsE,@function
        .size           _ZN7cutlass13device_kernelIN5flash19enable_sm80_to_sm89INS1_16FlashAttnFwdSm80INS1_25CollectiveMainloopFwdSm80ILi4ELi1ELb0EN4cute5tupleIJNS5_1CILi128EEENS7_ILi64EEES8_EEELi128ENS_6half_tEfNS_4arch4Sm80ELb0ELb0ELb0ELb0ELb1ELb0ELb1ELb1EEENS1_21CollectiveEpilogueFwdINS6_IJS8_S8_S9_EEENS6_IJNS7_ILi1EEESH_SH_EEESB_SD_Li128ELb0ELb1ELb1ELb0EEENS1_19SingleTileSchedulerILb0ELb1ELb1ELi128EEEEEEEEEvNT_6ParamsE,(.L_x_15 - _ZN7cutlass13device_kernelIN5flash19enable_sm80_to_sm89INS1_16FlashAttnFwdSm80INS1_25CollectiveMainloopFwdSm80ILi4ELi1ELb0EN4cute5tupleIJNS5_1CILi128EEENS7_ILi64EEES8_EEELi128ENS_6half_tEfNS_4arch4Sm80ELb0ELb0ELb0ELb0ELb1ELb0ELb1ELb1EEENS1_21CollectiveEpilogueFwdINS6_IJS8_S8_S9_EEENS6_IJNS7_ILi1EEESH_SH_EEESB_SD_Li128ELb0ELb1ELb1ELb0EEENS1_19SingleTileSchedulerILb0ELb1ELb1ELi128EEEEEEEEEvNT_6ParamsE)
        .other          _ZN7cutlass13device_kernelIN5flash19enable_sm80_to_sm89INS1_16FlashAttnFwdSm80INS1_25CollectiveMainloopFwdSm80ILi4ELi1ELb0EN4cute5tupleIJNS5_1CILi128EEENS7_ILi64EEES8_EEELi128ENS_6half_tEfNS_4arch4Sm80ELb0ELb0ELb0ELb0ELb1ELb0ELb1ELb1EEENS1_21CollectiveEpilogueFwdINS6_IJS8_S8_S9_EEENS6_IJNS7_ILi1EEESH_SH_EEESB_SD_Li128ELb0ELb1ELb1ELb0EEENS1_19SingleTileSchedulerILb0ELb1ELb1ELi128EEEEEEEEEvNT_6ParamsE,@"STO_CUDA_ENTRY STV_DEFAULT"
_ZN7cutlass13device_kernelIN5flash19enable_sm80_to_sm89INS1_16FlashAttnFwdSm80INS1_25CollectiveMainloopFwdSm80ILi4ELi1ELb0EN4cute5tupleIJNS5_1CILi128EEENS7_ILi64EEES8_EEELi128ENS_6half_tEfNS_4arch4Sm80ELb0ELb0ELb0ELb0ELb1ELb0ELb1ELb1EEENS1_21CollectiveEpilogueFwdINS6_IJS8_S8_S9_EEENS6_IJNS7_ILi1EEESH_SH_EEESB_SD_Li128ELb0ELb1ELb1ELb0EEENS1_19SingleTileSchedulerILb0ELb1ELb1ELi128EEEEEEEEEvNT_6ParamsE:
[----:B------:R-:W-:Y:S01]  /*0000*/  LDC R1, c[0x0][0x37c] ;  /* 0x0000df00ff017b82 */ /* 0x000fe20000000800 */
[----:B------:R-:W-:Y:S05]  /*0010*/  EXIT ;  /* 0x000000000000794d */ /* 0x000fea0003800000 */
.L_x_3:
        /* <DEDUP_REMOVED lines=14> */
.L_x_15:


//--------------------- .text._ZN7cutlass13device_kernelIN5flash19enable_sm80_to_sm89INS1_16FlashAttnFwdSm80INS1_25CollectiveMainloopFwdSm80ILi8ELi1ELb1EN4cute5tupleIJNS5_1CILi128EEENS7_ILi112EEES8_EEELi128ENS_6half_tEfNS_4arch4Sm80ELb0ELb0ELb0ELb1ELb1ELb0ELb1ELb1EEENS1_21CollectiveEpilogueFwdINS6_IJS8_S8_S9_EEENS6_IJNS7_ILi1EEESH_SH_EEESB_SD_Li256ELb1ELb1ELb1ELb0EEENS1_36VarlenDynamicPersistentTileSchedulerILi128ELi112ELi256ELi256ELb1ELb1ELb0ELb0ELb1ELb1EEEEEEEEEvNT_6ParamsE --------------------------
	.section	.text._ZN7cutlass13device_kernelIN5flash19enable_sm80_to_sm89INS1_16FlashAttnFwdSm80INS1_25CollectiveMainloopFwdSm80ILi8ELi1ELb1EN4cute5tupleIJNS5_1CILi128EEENS7_ILi112EEES8_EEELi128ENS_6half_tEfNS_4arch4Sm80ELb0ELb0ELb0ELb1ELb1ELb0ELb1ELb1EEENS1_21CollectiveEpilogueFwdINS6_IJS8_S8_S9_EEENS6_IJNS7_ILi1EEESH_SH_EEESB_SD_Li256ELb1ELb1ELb1ELb0EEENS1_36VarlenDynamicPersistentTileSchedulerILi128ELi112ELi256ELi256ELb1ELb1ELb0ELb0ELb1ELb1EEEEEEEEEvNT_6ParamsE,"ax",@progbits
	.align	128
.text._ZN7cutlass13device_kernelIN5flash19enable_sm80_to_sm89INS1_16FlashAttnFwdSm80INS1_25CollectiveMainloopFwdSm80ILi8ELi1ELb1EN4cute5tupleIJNS5_1CILi128EEENS7_ILi112EEES8_EEELi128ENS_6half_tEfNS_4arch4Sm80ELb0ELb0ELb0ELb1ELb1ELb0ELb1ELb1EEENS1_21CollectiveEpilogueFwdINS6_IJS8_S8_S9_EEENS6_IJNS7_ILi1EEESH_SH_EEESB_SD_Li256ELb1ELb1ELb1ELb0EEENS1_36VarlenDynamicPersistentTileSchedulerILi128ELi112ELi256ELi256ELb1ELb1ELb0ELb0ELb1ELb1EEEEEEEEEvNT_6ParamsE:
        .type           _ZN7cutlass13device_kernelIN5flash19enable_sm80_to_sm89INS1_16FlashAttnFwdSm80INS1_25CollectiveMainloopFwdSm80ILi8ELi1ELb1EN4cute5tupleIJNS5_1CILi128EEENS7_ILi112EEES8_EEELi128ENS_6half_tEfNS_4arch4Sm80ELb0ELb0ELb0ELb1ELb1ELb0ELb1ELb1EEENS1_21CollectiveEpilogueFwdINS6_IJS8_S8_S9_EEENS6_IJNS7_ILi1EEESH_SH_EEESB_SD_Li256ELb1ELb1ELb1ELb0EEENS1_36VarlenDynamicPersistentTileSchedulerILi128ELi112ELi256ELi256ELb1ELb1ELb0ELb0ELb1ELb1EEEEEEEEEvNT_6ParamsE,@function
        .size           _ZN7cutlass13device_kernelIN5flash19enable_sm80_to_sm89INS1_16FlashAttnFwdSm80INS1_25CollectiveMainloopFwdSm80ILi8ELi1ELb1EN4cute5tupleIJNS5_1CILi128EEENS7_ILi112EEES8_EEELi128ENS_6half_tEfNS_4arch4Sm80ELb0ELb0ELb0ELb1ELb1ELb0ELb1ELb1EEENS1_21CollectiveEpilogueFwdINS6_IJS8_S8_S9_EEENS6_IJNS7_ILi1EEESH_SH_EEESB_SD_Li256ELb1ELb1ELb1ELb0EEENS1_36VarlenDynamicPersistentTileSchedulerILi128ELi112ELi256ELi256ELb1ELb1ELb0ELb0ELb1ELb1EEEEEEEEEvNT_6ParamsE,(.L_x_16 - _ZN7cutlass13device_kernelIN5flash19enable_sm80_to_sm89INS1_16FlashAttnFwdSm80INS1_25CollectiveMainloopFwdSm80ILi8ELi1ELb1EN4cute5tupleIJNS5_1CILi128EEENS7_ILi112EEES8_EEELi128ENS_6half_tEfNS_4arch4Sm80ELb0ELb0ELb0ELb1ELb1ELb0ELb1ELb1EEENS1_21CollectiveEpilogueFwdINS6_IJS8_S8_S9_EEENS6_IJNS7_ILi1EEESH_SH_EEESB_SD_Li256ELb1ELb1ELb1ELb0EEENS1_36VarlenDynamicPersistentTileSchedulerILi128ELi112ELi256ELi256ELb1ELb1ELb0ELb0ELb1ELb1EEEEEEEEEvNT_6ParamsE)
        .other          _ZN7cutlass13device_kernelIN5flash19enable_sm80_to_sm89INS1_16FlashAttnFwdSm80INS1_25CollectiveMainloopFwdSm80ILi8ELi1ELb1EN4cute5tupleIJNS5_1CILi128EEENS7_ILi112EEES8_EEELi128ENS_6half_tEfNS_4arch4Sm80ELb0ELb0ELb0ELb1ELb1ELb0ELb1ELb1EEENS1_21CollectiveEpilogueFwdINS6_IJS8_S8_S9_EEENS6_IJNS7_ILi1EEESH_SH_EEESB_SD_Li256ELb1ELb1ELb1ELb0EEENS1_36VarlenDynamicPersistentTileSchedulerILi128ELi112ELi256ELi256ELb1ELb1ELb0ELb0ELb1ELb1EEEEEEEEEvNT_6ParamsE,@"STO_CUDA_ENTRY STV_DEFAULT"
_ZN7cutlass13device_kernelIN5flash19enable_sm80_to_sm89INS1_16FlashAttnFwdSm80INS1_25CollectiveMainloopFwdSm80ILi8ELi1ELb1EN4cute5tupleIJNS5_1CILi128EEENS7_ILi112EEES8_EEELi128ENS_6half_tEfNS_4arch4Sm80ELb0ELb0ELb0ELb1ELb1ELb0ELb1ELb1EEENS1_21CollectiveEpilogueFwdINS6_IJS8_S8_S9_EEENS6_IJNS7_ILi1EEESH_SH_EEESB_SD_Li256ELb1ELb1ELb1ELb0EEENS1_36VarlenDynamicPersistentTileSchedulerILi128ELi112ELi256ELi256ELb1ELb1ELb0ELb0ELb1ELb1EEEEEEEEEvNT_6ParamsE:
[----:B------:R-:W-:Y:S01]  /*0000*/  LDC R1, c[0x0][0x37c] ;  /* 0x0000df00ff017b82 */ /* 0x000fe20000000800 */
[----:B------:R-:W-:Y:S05]  /*0010*/  EXIT ;  /* 0x000000000000794d */ /* 0x000fea0003800000 */
.L_x_4:
        /* <DEDUP_REMOVED lines=14> */
.L_x_16:


//--------------------- .text._ZN7cutlass13device_kernelIN5flash19enable_sm80_to_sm89INS1_16FlashAttnFwdSm80INS1_25CollectiveMainloopFwdSm80ILi8ELi1ELb1EN4cute5tupleIJNS5_1CILi128EEENS7_ILi112EEES8_EEELi128ENS_6half_tEfNS_4arch4Sm80ELb0ELb0ELb0ELb1ELb1ELb1ELb1ELb1EEENS1_21CollectiveEpilogueFwdINS6_IJS8_S8_S9_EEENS6_IJNS7_ILi1EEESH_SH_EEESB_SD_Li256ELb1ELb1ELb1ELb0EEENS1_36VarlenDynamicPersistentTileSchedulerILi128ELi112ELi256ELi256ELb1ELb1ELb0ELb0ELb1ELb1EEEEEEEEEvNT_6ParamsE --------------------------
	.section	.text._ZN7cutlass13device_kernelIN5flash19enable_sm80_to_sm89INS1_16FlashAttnFwdSm80INS1_25CollectiveMainloopFwdSm80ILi8ELi1ELb1EN4cute5tupleIJNS5_1CILi128EEENS7_ILi112EEES8_EEELi128ENS_6half_tEfNS_4arch4Sm80ELb0ELb0ELb0ELb1ELb1ELb1ELb1ELb1EEENS1_21CollectiveEpilogueFwdINS6_IJS8_S8_S9_EEENS6_IJNS7_ILi1EEESH_SH_EEESB_SD_Li256ELb1ELb1ELb1ELb0EEENS1_36VarlenDynamicPersistentTileSchedulerILi128ELi112ELi256ELi256ELb1ELb1ELb0ELb0ELb1ELb1EEEEEEEEEvNT_6ParamsE,"ax",@progbits
	.align	128
.text._ZN7cutlass13device_kernelIN5flash19enable_sm80_to_sm89INS1_16FlashAttnFwdSm80INS1_25CollectiveMainloopFwdSm80ILi8ELi1ELb1EN4cute5tupleIJNS5_1CILi128EEENS7_ILi112EEES8_EEELi128ENS_6half_tEfNS_4arch4Sm80ELb0ELb0ELb0ELb1ELb1ELb1ELb1ELb1EEENS1_21CollectiveEpilogueFwdINS6_IJS8_S8_S9_EEENS6_IJNS7_ILi1EEESH_SH_EEESB_SD_Li256ELb1ELb1ELb1ELb0EEENS1_36VarlenDynamicPersistentTileSchedulerILi128ELi112ELi256ELi256ELb1ELb1ELb0ELb0ELb1ELb1EEEEEEEEEvNT_6ParamsE:
        .type           _ZN7cutlass13device_kernelIN5flash19enable_sm80_to_sm89INS1_16FlashAttnFwdSm80INS1_25CollectiveMainloopFwdSm80ILi8ELi1ELb1EN4cute5tupleIJNS5_1CILi128EEENS7_ILi112EEES8_EEELi128ENS_6half_tEfNS_4arch4Sm80ELb0ELb0ELb0ELb1ELb1ELb1ELb1ELb1EEENS1_21CollectiveEpilogueFwdINS6_IJS8_S8_S9_EEENS6_IJNS7_ILi1EEESH_SH_EEESB_SD_Li256ELb1ELb1ELb1ELb0EEENS1_36VarlenDynamicPersistentTileSchedulerILi128ELi112ELi256ELi256ELb1ELb1ELb0ELb0ELb1ELb1EEEEEEEEEvNT_6ParamsE,@function
        .size           _ZN7cutlass13device_kernelIN5flash19enable_sm80_to_sm89INS1_16FlashAttnFwdSm80INS1_25CollectiveMainloopFwdSm80ILi8ELi1ELb1EN4cute5tupleIJNS5_1CILi128EEENS7_ILi112EEES8_EEELi128ENS_6half_tEfNS_4arch4Sm80ELb0ELb0ELb0ELb1ELb1ELb1ELb1ELb1EEENS1_21CollectiveEpilogueFwdINS6_IJS8_S8_S9_EEENS6_IJNS7_ILi1EEESH_SH_EEESB_SD_Li256ELb1ELb1ELb1ELb0EEENS1_36VarlenDynamicPersistentTileSchedulerILi128ELi112ELi256ELi256ELb1ELb1ELb0ELb0ELb1ELb1EEEEEEEEEvNT_6ParamsE,(.L_x_17 - _ZN7cutlass13device_kernelIN5flash19enable_sm80_to_sm89INS1_16FlashAttnFwdSm80INS1_25CollectiveMainloopFwdSm80ILi8ELi1ELb1EN4cute5tupleIJNS5_1CILi128EEENS7_ILi112EEES8_EEELi128ENS_6half_tEfNS_4arch4Sm80ELb0ELb0ELb0ELb1ELb1ELb1ELb1ELb1EEENS1_21CollectiveEpilogueFwdINS6_IJS8_S8_S9_EEENS6_IJNS7_ILi1EEESH_SH_EEESB_SD_Li256ELb1ELb1ELb1ELb0EEENS1_36VarlenDynamicPersistentTileSchedulerILi128ELi112ELi256ELi256ELb1ELb1ELb0ELb0ELb1ELb1EEEEEEEEEvNT_6ParamsE)
        .other          _ZN7cutlass13device_kernelIN5flash19enable_sm80_to_sm89INS1_16FlashAttnFwdSm80INS1_25CollectiveMainloopFwdSm80ILi8ELi1ELb1EN4cute5tupleIJNS5_1CILi128EEENS7_ILi112EEES8_EEELi128ENS_6half_tEfNS_4arch4Sm80ELb0ELb0ELb0ELb1ELb1ELb1ELb1ELb1EEENS1_21CollectiveEpilogueFwdINS6_IJS8_S8_S9_EEENS6_IJNS7_ILi1EEESH_SH_EEESB_SD_Li256ELb1ELb1ELb1ELb0EEENS1_36VarlenDynamicPersistentTileSchedulerILi128ELi112ELi256ELi256ELb1ELb1ELb0ELb0ELb1ELb1EEEEEEEEEvNT_6ParamsE,@"STO_CUDA_ENTRY STV_DEFAULT"
_ZN7cutlass13device_kernelIN5flash19enable_sm80_to_sm89INS1_16FlashAttnFwdSm80INS1_25CollectiveMainloopFwdSm80ILi8ELi1ELb1EN4cute5tupleIJNS5_1CILi128EEENS7_ILi112EEES8_EEELi128ENS_6half_tEfNS_4arch4Sm80ELb0ELb0ELb0ELb1ELb1ELb1ELb1ELb1EEENS1_21CollectiveEpilogueFwdINS6_IJS8_S8_S9_EEENS6_IJNS7_ILi1EEESH_SH_EEESB_SD_Li256ELb1ELb1ELb1ELb0EEENS1_36VarlenDynamicPersistentTileSchedulerILi128ELi112ELi256ELi256ELb1ELb1ELb0ELb0ELb1ELb1EEEEEEEEEvNT_6ParamsE:
[----:B------:R-:W-:Y:S01]  /*0000*/  LDC R1, c[0x0][0x37c] ;  /* 0x0000df00ff017b82 */ /* 0x000fe20000000800 */
[----:B------:R-:W-:Y:S05]  /*0010*/  EXIT ;  /* 0x000000000000794d */ /* 0x000fea0003800000 */
.L_x_5:
        /* <DEDUP_REMOVED lines=14> */
.L_x_17:


//--------------------- .text._ZN7cutlass13device_kernelIN5flash19enable_sm80_to_sm89INS1_16FlashAttnFwdSm80INS1_25CollectiveMainloopFwdSm80ILi4ELi1ELb0EN4cute5tupleIJNS5_1CILi128EEENS7_ILi48EEES8_EEELi128ENS_6half_tEfNS_4arch4Sm80ELb0ELb1ELb0ELb0ELb1ELb0ELb1ELb1EEENS1_21CollectiveEpilogueFwdINS6_IJS8_S8_S9_EEENS6_IJNS7_ILi1EEESH_SH_EEESB_SD_Li128ELb0ELb1ELb1ELb0EEENS1_19SingleTileSchedulerILb0ELb1ELb1ELi128EEEEEEEEEvNT_6ParamsE --------------------------
	.section	.text._ZN7cutlass13device_kernelIN5flash19enable_sm80_to_sm89INS1_16FlashAttnFwdSm80INS1_25CollectiveMainloopFwdSm80ILi4ELi1ELb0EN4cute5tupleIJNS5_1CILi128EEENS7_ILi48EEES8_EEELi128ENS_6half_tEfNS_4arch4Sm80ELb0ELb1ELb0ELb0ELb1ELb0ELb1ELb1EEENS1_21CollectiveEpilogueFwdINS6_IJS8_S8_S9_EEENS6_IJNS7_ILi1EEESH_SH_EEESB_SD_Li128ELb0ELb1ELb1ELb0EEENS1_19SingleTileSchedulerILb0ELb1ELb1ELi128EEEEEEEEEvNT_6ParamsE,"ax",@progbits
	.align	128
.text._ZN7cutlass13device_kernelIN5flash19enable_sm80_to_sm89INS1_16FlashAttnFwdSm80INS1_25CollectiveMainloopFwdSm80ILi4ELi1ELb0EN4cute5tupleIJNS5_1CILi128EEENS7_ILi48EEES8_EEELi128ENS_6half_tEfNS_4arch4Sm80ELb0ELb1ELb0ELb0ELb1ELb0ELb1ELb1EEENS1_21CollectiveEpilogueFwdINS6_IJS8_S8_S9_EEENS6_IJNS7_ILi1EEESH_SH_EEESB_SD_Li128ELb0ELb1ELb1ELb0EEENS1_19SingleTileSchedulerILb0ELb1ELb1ELi128EEEEEEEEEvNT_6ParamsE:
        .type           _ZN7cutlass13device_kernelIN5flash19enable_sm80_to_sm89INS1_16FlashAttnFwdSm80INS1_25CollectiveMainloopFwdSm80ILi4ELi1ELb0EN4cute5tupleIJNS5_1CILi128EEENS7_ILi48EEES8_EEELi128ENS_6half_tEfNS_4arch4Sm80ELb0ELb1ELb0ELb0ELb1ELb0ELb1ELb1EEENS1_21CollectiveEpilogueFwdINS6_IJS8_S8_S9_EEENS6_IJNS7_ILi1EEESH_SH_EEESB_SD_Li128ELb0ELb1ELb1ELb0EEENS1_19SingleTileSchedulerILb0ELb1ELb1ELi128EEEEEEEEEvNT_6ParamsE,@function
        .size           _ZN7cutlass13device_kernelIN5flash19enable_sm80_to_sm89INS1_16FlashAttnFwdSm80INS1_25CollectiveMainloopFwdSm80ILi4ELi1ELb0EN4cute5tupleIJNS5_1CILi128EEENS7_ILi48EEES8_EEELi128ENS_6half_tEfNS_4arch4Sm80ELb0ELb1ELb0ELb0ELb1ELb0ELb1ELb1EEENS1_21CollectiveEpilogueFwdINS6_IJS8_S8_S9_EEENS6_IJNS7_ILi1EEESH_SH_EEESB_SD_Li128ELb0ELb1ELb1ELb0EEENS1_19SingleTileSchedulerILb0ELb1ELb1ELi128EEEEEEEEEvNT_6ParamsE,(.L_x_18 - _ZN7cutlass13device_kernelIN5flash19enable_sm80_to_sm89INS1_16FlashAttnFwdSm80INS1_25CollectiveMainloopFwdSm80ILi4ELi1ELb0EN4cute5tupleIJNS5_1CILi128EEENS7_ILi48EEES8_EEELi128ENS_6half_tEfNS_4arch4Sm80ELb0ELb1ELb0ELb0ELb1ELb0ELb1ELb1EEENS1_21CollectiveEpilogueFwdINS6_IJS8_S8_S9_EEENS6_IJNS7_ILi1EEESH_SH_EEESB_SD_Li128ELb0ELb1ELb1ELb0EEENS1_19SingleTileSchedulerILb0ELb1ELb1ELi128EEEEEEEEEvNT_6ParamsE)
        .other          _ZN7cutlass13device_kernelIN5flash19enable_sm80_to_sm89INS1_16FlashAttnFwdSm80INS1_25CollectiveMainloopFwdSm80ILi4ELi1ELb0EN4cute5tupleIJNS5_1CILi128EEENS7_ILi48EEES8_EEELi128ENS_6half_tEfNS_4arch4Sm80ELb0ELb1ELb0ELb0ELb1ELb0ELb1ELb1EEENS1_21CollectiveEpilogueFwdINS6_IJS8_S8_S9_EEENS6_IJNS7_ILi1EEESH_SH_EEESB_SD_Li128ELb0ELb1ELb1ELb0EEENS1_19SingleTileSchedulerILb0ELb1ELb1ELi128EEEEEEEEEvNT_6ParamsE,@"STO_CUDA_ENTRY STV_DEFAULT"
_ZN7cutlass13device_kernelIN5flash19enable_sm80_to_sm89INS1_16FlashAttnFwdSm80INS1_25CollectiveMainloopFwdSm80ILi4ELi1ELb0EN4cute5tupleIJNS5_1CILi128EEENS7_ILi48EEES8_EEELi128ENS_6half_tEfNS_4arch4Sm80ELb0ELb1ELb0ELb0ELb1ELb0ELb1ELb1EEENS1_21CollectiveEpilogueFwdINS6_IJS8_S8_S9_EEENS6_IJNS7_ILi1EEESH_SH_EEESB_SD_Li128ELb0ELb1ELb1ELb0EEENS1_19SingleTileSchedulerILb0ELb1ELb1ELi128EEEEEEEEEvNT_6ParamsE:
[----:B------:R-:W-:Y:S01]  /*0000*/  LDC R1, c[0x0][0x37c] ;  /* 0x0000df00ff017b82 */ /* 0x000fe20000000800 */
[----:B------:R-:W-:Y:S05]  /*0010*/  EXIT ;  /* 0x000000000000794d */ /* 0x000fea0003800000 */
.L_x_6:
        /* <DEDUP_REMOVED lines=14> */
.L_x_18:


//--------------------- .text._ZN7cutlass13device_kernelIN5flash19enable_sm80_to_sm89INS1_16FlashAttnFwdSm80INS1_25CollectiveMainloopFwdSm80ILi8ELi1ELb1EN4cute5tupleIJNS5_1CILi128EEENS7_ILi96EEES8_EEELi128ENS_6half_tEfNS_4arch4Sm80ELb0ELb1ELb0ELb1ELb1ELb0ELb1ELb1EEENS1_21CollectiveEpilogueFwdINS6_IJS8_S8_S9_EEENS6_IJNS7_ILi1EEESH_SH_EEESB_SD_Li256ELb1ELb1ELb1ELb0EEENS1_36VarlenDynamicPersistentTileSchedulerILi128ELi96ELi256ELi256ELb1ELb1ELb0ELb1ELb0ELb1EEEEEEEEEvNT_6ParamsE --------------------------
	.section	.text._ZN7cutlass13device_kernelIN5flash19enable_sm80_to_sm89INS1_16FlashAttnFwdSm80INS1_25CollectiveMainloopFwdSm80ILi8ELi1ELb1EN4cute5tupleIJNS5_1CILi128EEENS7_ILi96EEES8_EEELi128ENS_6half_tEfNS_4arch4Sm80ELb0ELb1ELb0ELb1ELb1ELb0ELb1ELb1EEENS1_21CollectiveEpilogueFwdINS6_IJS8_S8_S9_EEENS6_IJNS7_ILi1EEESH_SH_EEESB_SD_Li256ELb1ELb1ELb1ELb0EEENS1_36VarlenDynamicPersistentTileSchedulerILi128ELi96ELi256ELi256ELb1ELb1ELb0ELb1ELb0ELb1EEEEEEEEEvNT_6ParamsE,"ax",@progbits
	.align	128
.text._ZN7cutlass13device_kernelIN5flash19enable_sm80_to_sm89INS1_16FlashAttnFwdSm80INS1_25CollectiveMainloopFwdSm80ILi8ELi1ELb1EN4cute5tupleIJNS5_1CILi128EEENS7_ILi96EEES8_EEELi128ENS_6half_tEfNS_4arch4Sm80ELb0ELb1ELb0ELb1ELb1ELb0ELb1ELb1EEENS1_21CollectiveEpilogueFwdINS6_IJS8_S8_S9_EEENS6_IJNS7_ILi1EEESH_SH_EEESB_SD_Li256ELb1ELb1ELb1ELb0EEENS1_36VarlenDynamicPersistentTileSchedulerILi128ELi96ELi256ELi256ELb1ELb1ELb0ELb1ELb0ELb1EEEEEEEEEvNT_6ParamsE:
        .type           _ZN7cutlass13device_kernelIN5flash19enable_sm80_to_sm89INS1_16FlashAttnFwdSm80INS1_25CollectiveMainloopFwdSm80ILi8ELi1ELb1EN4cute5tupleIJNS5_1CILi128EEENS7_ILi96EEES8_EEELi128ENS_6half_tEfNS_4arch4Sm80ELb0ELb1ELb0ELb1ELb1ELb0ELb1ELb1EEENS1_21CollectiveEpilogueFwdINS6_IJS8_S8_S9_EEENS6_IJNS7_ILi1EEESH_SH_EEESB_SD_Li256ELb1ELb1ELb1ELb0EEENS1_36VarlenDynamicPersistentTileSchedulerILi128ELi96ELi256ELi256ELb1ELb1ELb0ELb1ELb0ELb1EEEEEEEEEvNT_6ParamsE,@function
        .size           _ZN7cutlass13device_kernelIN5flash19enable_sm80_to_sm89INS1_16FlashAttnFwdSm80INS1_25CollectiveMainloopFwdSm80ILi8ELi1ELb1EN4cute5tupleIJNS5_1CILi128EEENS7_ILi96EEES8_EEELi128ENS_6half_tEfNS_4arch4Sm80ELb0ELb1ELb0ELb1ELb1ELb0ELb1ELb1EEENS1_21CollectiveEpilogueFwdINS6_IJS8_S8_S9_EEENS6_IJNS7_ILi1EEESH_SH_EEESB_SD_Li256ELb1ELb1ELb1ELb0EEENS1_36VarlenDynamicPersistentTileSchedulerILi128ELi96ELi256ELi256ELb1ELb1ELb0ELb1ELb0ELb1EEEEEEEEEvNT_6ParamsE,(.L_x_19 - _ZN7cutlass13device_kernelIN5flash19enable_sm80_to_sm89INS1_16FlashAttnFwdSm80INS1_25CollectiveMainloopFwdSm80ILi8ELi1ELb1EN4cute5tupleIJNS5_1CILi128EEENS7_ILi96EEES8_EEELi128ENS_6half_tEfNS_4arch4Sm80ELb0ELb1ELb0ELb1ELb1ELb0ELb1ELb1EEENS1_21CollectiveEpilogueFwdINS6_IJS8_S8_S9_EEENS6_IJNS7_ILi1EEESH_SH_EEESB_SD_Li256ELb1ELb1ELb1ELb0EEENS1_36VarlenDynamicPersistentTileSchedulerILi128ELi96ELi256ELi256ELb1ELb1ELb0ELb1ELb0ELb1EEEEEEEEEvNT_6ParamsE)
        .other          _ZN7cutlass13device_kernelIN5flash19enable_sm80_to_sm89INS1_16FlashAttnFwdSm80INS1_25CollectiveMainloopFwdSm80ILi8ELi1ELb1EN4cute5tupleIJNS5_1CILi128EEENS7_ILi96EEES8_EEELi128ENS_6half_tEfNS_4arch4Sm80ELb0ELb1ELb0ELb1ELb1ELb0ELb1ELb1EEENS1_21CollectiveEpilogueFwdINS6_IJS8_S8_S9_EEENS6_IJNS7_ILi1EEESH_SH_EEESB_SD_Li256ELb1ELb1ELb1ELb0EEENS1_36VarlenDynamicPersistentTileSchedulerILi128ELi96ELi256ELi256ELb1ELb1ELb0ELb1ELb0ELb1EEEEEEEEEvNT_6ParamsE,@"STO_CUDA_ENTRY STV_DEFAULT"
_ZN7cutlass13device_kernelIN5flash19enable_sm80_to_sm89INS1_16FlashAttnFwdSm80INS1_25CollectiveMainloopFwdSm80ILi8ELi1ELb1EN4cute5tupleIJNS5_1CILi128EEENS7_ILi96EEES8_EEELi128ENS_6half_tEfNS_4arch4Sm80ELb0ELb1ELb0ELb1ELb1ELb0ELb1ELb1EEENS1_21CollectiveEpilogueFwdINS6_IJS8_S8_S9_EEENS6_IJNS7_ILi1EEESH_SH_EEESB_SD_Li256ELb1ELb1ELb1ELb0EEENS1_36VarlenDynamicPersistentTileSchedulerILi128ELi96ELi256ELi256ELb1ELb1ELb0ELb1ELb0ELb1EEEEEEEEEvNT_6ParamsE:
[----:B------:R-:W-:Y:S01]  /*0000*/  LDC R1, c[0x0][0x37c] ;  /* 0x0000df00ff017b82 */ /* 0x000fe20000000800 */
[----:B------:R-:W-:Y:S05]  /*0010*/  EXIT ;  /* 0x000000000000794d */ /* 0x000fea0003800000 */
.L_x_7:
        /* <DEDUP_REMOVED lines=14> */
.L_x_19:


//--------------------- .text._ZN7cutlass13device_kernelIN5flash19enable_sm80_to_sm89INS1_16FlashAttnFwdSm80INS1_25CollectiveMainloopFwdSm80ILi8ELi1ELb1EN4cute5tupleIJNS5_1CILi128EEENS7_ILi96EEES8_EEELi128ENS_6half_tEfNS_4arch4Sm80ELb0ELb1ELb0ELb1ELb1ELb1ELb1ELb1EEENS1_21CollectiveEpilogueFwdINS6_IJS8_S8_S9_EEENS6_IJNS7_ILi1EEESH_SH_EEESB_SD_Li256ELb1ELb1ELb1ELb0EEENS1_36VarlenDynamicPersistentTileSchedulerILi128ELi96ELi256ELi256ELb1ELb1ELb0ELb1ELb0ELb1EEEEEEEEEvNT_6ParamsE --------------------------
	.section	.text._ZN7cutlass13device_kernelIN5flash19enable_sm80_to_sm89INS1_16FlashAttnFwdSm80INS1_25CollectiveMainloopFwdSm80ILi8ELi1ELb1EN4cute5tupleIJNS5_1CILi128EEENS7_ILi96EEES8_EEELi128ENS_6half_tEfNS_4arch4Sm80ELb0ELb1ELb0ELb1ELb1ELb1ELb1ELb1EEENS1_21CollectiveEpilogueFwdINS6_IJS8_S8_S9_EEENS6_IJNS7_ILi1EEESH_SH_EEESB_SD_Li256ELb1ELb1ELb1ELb0EEENS1_36VarlenDynamicPersistentTileSchedulerILi128ELi96ELi256ELi256ELb1ELb1ELb0ELb1ELb0ELb1EEEEEEEEEvNT_6ParamsE,"ax",@progbits
	.align	128
.text._ZN7cutlass13device_kernelIN5flash19enable_sm80_to_sm89INS1_16FlashAttnFwdSm80INS1_25CollectiveMainloopFwdSm80ILi8ELi1ELb1EN4cute5tupleIJNS5_1CILi128EEENS7_ILi96EEES8_EEELi128ENS_6half_tEfNS_4arch4Sm80ELb0ELb1ELb0ELb1ELb1ELb1ELb1ELb1EEENS1_21CollectiveEpilogueFwdINS6_IJS8_S8_S9_EEENS6_IJNS7_ILi1EEESH_SH_EEESB_SD_Li256ELb1ELb1ELb1ELb0EEENS1_36VarlenDynamicPersistentTileSchedulerILi128ELi96ELi256ELi256ELb1ELb1ELb0ELb1ELb0ELb1EEEEEEEEEvNT_6ParamsE:
        .type           _ZN7cutlass13device_kernelIN5flash19enable_sm80_to_sm89INS1_16FlashAttnFwdSm80INS1_25CollectiveMainloopFwdSm80ILi8ELi1ELb1EN4cute5tupleIJNS5_1CILi128EEENS7_ILi96EEES8_EEELi128ENS_6half_tEfNS_4arch4Sm80ELb0ELb1ELb0ELb1ELb1ELb1ELb1ELb1EEENS1_21CollectiveEpilogueFwdINS6_IJS8_S8_S9_EEENS6_IJNS7_ILi1EEESH_SH_EEESB_SD_Li256ELb1ELb1ELb1ELb0EEENS1_36VarlenDynamicPersistentTileSchedulerILi128ELi96ELi256ELi256ELb1ELb1ELb0ELb1ELb0ELb1EEEEEEEEEvNT_6ParamsE,@function
        .size           _ZN7cutlass13device_kernelIN5flash19enable_sm80_to_sm89INS1_16FlashAttnFwdSm80INS1_25CollectiveMainloopFwdSm80ILi8ELi1ELb1EN4cute5tupleIJNS5_1CILi128EEENS7_ILi96EEES8_EEELi128ENS_6half_tEfNS_4arch4Sm80ELb0ELb1ELb0ELb1ELb1ELb1ELb1ELb1EEENS1_21CollectiveEpilogueFwdINS6_IJS8_S8_S9_EEENS6_IJNS7_ILi1EEESH_SH_EEESB_SD_Li256ELb1ELb1ELb1ELb0EEENS1_36VarlenDynamicPersistentTileSchedulerILi128ELi96ELi256ELi256ELb1ELb1ELb0ELb1ELb0ELb1EEEEEEEEEvNT_6ParamsE,(.L_x_20 - _ZN7cutlass13device_kernelIN5flash19enable_sm80_to_sm89INS1_16FlashAttnFwdSm80INS1_25CollectiveMainloopFwdSm80ILi8ELi1ELb1EN4cute5tupleIJNS5_1CILi128EEENS7_ILi96EEES8_EEELi128ENS_6half_tEfNS_4arch4Sm80ELb0ELb1ELb0ELb1ELb1ELb1ELb1ELb1EEENS1_21CollectiveEpilogueFwdINS6_IJS8_S8_S9_EEENS6_IJNS7_ILi1EEESH_SH_EEESB_SD_Li256ELb1ELb1ELb1ELb0EEENS1_36VarlenDynamicPersistentTileSchedulerILi128ELi96ELi256ELi256ELb1ELb1ELb0ELb1ELb0ELb1EEEEEEEEEvNT_6ParamsE)
        .other          _ZN7cutlass13device_kernelIN5flash19enable_sm80_to_sm89INS1_16FlashAttnFwdSm80INS1_25CollectiveMainloopFwdSm80ILi8ELi1ELb1EN4cute5tupleIJNS5_1CILi128EEENS7_ILi96EEES8_EEELi128ENS_6half_tEfNS_4arch4Sm80ELb0ELb1ELb0ELb1ELb1ELb1ELb1ELb1EEENS1_21CollectiveEpilogueFwdINS6_IJS8_S8_S9_EEENS6_IJNS7_ILi1EEESH_SH_EEESB_SD_Li256ELb1ELb1ELb1ELb0EEENS1_36VarlenDynamicPersistentTileSchedulerILi128ELi96ELi256ELi256ELb1ELb1ELb0ELb1ELb0ELb1EEEEEEEEEvNT_6ParamsE,@"STO_CUDA_ENTRY STV_DEFAULT"
_ZN7cutlass13device_kernelIN5flash19enable_sm80_to_sm89INS1_16FlashAttnFwdSm80INS1_25CollectiveMainloopFwdSm80ILi8ELi1ELb1EN4cute5tupleIJNS5_1CILi128EEENS7_ILi96EEES8_EEELi128ENS_6half_tEfNS_4arch4Sm80ELb0ELb1ELb0ELb1ELb1ELb1ELb1ELb1EEENS1_21CollectiveEpilogueFwdINS6_IJS8_S8_S9_EEENS6_IJNS7_ILi1EEESH_SH_EEESB_SD_Li256ELb1ELb1ELb1ELb0EEENS1_36VarlenDynamicPersistentTileSchedulerILi128ELi96ELi256ELi256ELb1ELb1ELb0ELb1ELb0ELb1EEEEEEEEEvNT_6ParamsE:
[----:B------:R-:W-:Y:S01]  /*0000*/  LDC R1, c[0x0][0x37c] ;  /* 0x0000df00ff017b82 */ /* 0x000fe20000000800 */
[----:B------:R-:W-:Y:S05]  /*0010*/  EXIT ;  /* 0x000000000000794d */ /* 0x000fea0003800000 */
.L_x_8:
        /* <DEDUP_REMOVED lines=14> */
.L_x_20:


//--------------------- .text._ZN7cutlass13device_kernelIN5flash19enable_sm80_to_sm89INS1_16FlashAttnFwdSm80INS1_25CollectiveMainloopFwdSm80ILi4ELi1ELb0EN4cute5tupleIJNS5_1CILi128EEENS7_ILi64EEES8_EEELi128ENS_6half_tEfNS_4arch4Sm80ELb1ELb0ELb0ELb0ELb1ELb0ELb1ELb1EEENS1_21CollectiveEpilogueFwdINS6_IJS8_S8_S9_EEENS6_IJNS7_ILi1EEESH_SH_EEESB_SD_Li128ELb0ELb1ELb1ELb0EEENS1_30DynamicPersistentTileSchedulerILi128ELi128ELb1ELb1ELb0EEEEEEEEEvNT_6ParamsE --------------------------
	.section	.text._ZN7cutlass13device_kernelIN5flash19enable_sm80_to_sm89INS1_16FlashAttnFwdSm80INS1_25CollectiveMainloopFwdSm80ILi4ELi1ELb0EN4cute5tupleIJNS5_1CILi128EEENS7_ILi64EEES8_EEELi128ENS_6half_tEfNS_4arch4Sm80ELb1ELb0ELb0ELb0ELb1ELb0ELb1ELb1EEENS1_21CollectiveEpilogueFwdINS6_IJS8_S8_S9_EEENS6_IJNS7_ILi1EEESH_SH_EEESB_SD_Li128ELb0ELb1ELb1ELb0EEENS1_30DynamicPersistentTileSchedulerILi128ELi128ELb1ELb1ELb0EEEEEEEEEvNT_6ParamsE,"ax",@progbits
	.align	128
.text._ZN7cutlass13device_kernelIN5flash19enable_sm80_to_sm89INS1_16FlashAttnFwdSm80INS1_25CollectiveMainloopFwdSm80ILi4ELi1ELb0EN4cute5tupleIJNS5_1CILi128EEENS7_ILi64EEES8_EEELi128ENS_6half_tEfNS_4arch4Sm80ELb1ELb0ELb0ELb0ELb1ELb0ELb1ELb1EEENS1_21CollectiveEpilogueFwdINS6_IJS8_S8_S9_EEENS6_IJNS7_ILi1EEESH_SH_EEESB_SD_Li128ELb0ELb1ELb1ELb0EEENS1_30DynamicPersistentTileSchedulerILi128ELi128ELb1ELb1ELb0EEEEEEEEEvNT_6ParamsE:
        .type           _ZN7cutlass13device_kernelIN5flash19enable_sm80_to_sm89INS1_16FlashAttnFwdSm80INS1_25CollectiveMainloopFwdSm80ILi4ELi1ELb0EN4cute5tupleIJNS5_1CILi128EEENS7_ILi64EEES8_EEELi128ENS_6half_tEfNS_4arch4Sm80ELb1ELb0ELb0ELb0ELb1ELb0ELb1ELb1EEENS1_21CollectiveEpilogueFwdINS6_IJS8_S8_S9_EEENS6_IJNS7_ILi1EEESH_SH_EEESB_SD_Li128ELb0ELb1ELb1ELb0EEENS1_30DynamicPersistentTileSchedulerILi128ELi128ELb1ELb1ELb0EEEEEEEEEvNT_6ParamsE,@function
        .size           _ZN7cutlass13device_kernelIN5flash19enable_sm80_to_sm89INS1_16FlashAttnFwdSm80INS1_25CollectiveMainloopFwdSm80ILi4ELi1ELb0EN4cute5tupleIJNS5_1CILi128EEENS7_ILi64EEES8_EEELi128ENS_6half_tEfNS_4arch4Sm80ELb1ELb0ELb0ELb0ELb1ELb0ELb1ELb1EEENS1_21CollectiveEpilogueFwdINS6_IJS8_S8_S9_EEENS6_IJNS7_ILi1EEESH_SH_EEESB_SD_Li128ELb0ELb1ELb1ELb0EEENS1_30DynamicPersistentTileSchedulerILi128ELi128ELb1ELb1ELb0EEEEEEEEEvNT_6ParamsE,(.L_x_21 - _ZN7cutlass13device_kernelIN5flash19enable_sm80_to_sm89INS1_16FlashAttnFwdSm80INS1_25CollectiveMainloopFwdSm80ILi4ELi1ELb0EN4cute5tupleIJNS5_1CILi128EEENS7_ILi64EEES8_EEELi128ENS_6half_tEfNS_4arch4Sm80ELb1ELb0ELb0ELb0ELb1ELb0ELb1ELb1EEENS1_21CollectiveEpilogueFwdINS6_IJS8_S8_S9_EEENS6_IJNS7_ILi1EEESH_SH_EEESB_SD_Li128ELb0ELb1ELb1ELb0EEENS1_30DynamicPersistentTileSchedulerILi128ELi128ELb1ELb1ELb0EEEEEEEEEvNT_6ParamsE)
        .other          _ZN7cutlass13device_kernelIN5flash19enable_sm80_to_sm89INS1_16FlashAttnFwdSm80INS1_25CollectiveMainloopFwdSm80ILi4ELi1ELb0EN4cute5tupleIJNS5_1CILi128EEENS7_ILi64EEES8_EEELi128ENS_6half_tEfNS_4arch4Sm80ELb1ELb0ELb0ELb0ELb1ELb0ELb1ELb1EEENS1_21CollectiveEpilogueFwdINS6_IJS8_S8_S9_EEENS6_IJNS7_ILi1EEESH_SH_EEESB_SD_Li128ELb0ELb1ELb1ELb0EEENS1_30DynamicPersistentTileSchedulerILi128ELi128ELb1ELb1ELb0EEEEEEEEEvNT_6ParamsE,@"STO_CUDA_ENTRY STV_DEFAULT"
_ZN7cutlass13device_kernelIN5flash19enable_sm80_to_sm89INS1_16FlashAttnFwdSm80INS1_25CollectiveMainloopFwdSm80ILi4ELi1ELb0EN4cute5tupleIJNS5_1CILi128EEENS7_ILi64EEES8_EEELi128ENS_6half_tEfNS_4arch4Sm80ELb1ELb0ELb0ELb0ELb1ELb0ELb1ELb1EEENS1_21CollectiveEpilogueFwdINS6_IJS8_S8_S9_EEENS6_IJNS7_ILi1EEESH_SH_EEESB_SD_Li128ELb0ELb1ELb1ELb0EEENS1_30DynamicPersistentTileSchedulerILi128ELi128ELb1ELb1ELb0EEEEEEEEEvNT_6ParamsE:
[----:B------:R-:W-:Y:S01]  /*0000*/  LDC R1, c[0x0][0x37c] ;  /* 0x0000df00ff017b82 */ /* 0x000fe20000000800 */
[----:B------:R-:W-:Y:S05]  /*0010*/  EXIT ;  /* 0x000000000000794d */ /* 0x000fea0003800000 */
.L_x_9:
        /* <DEDUP_REMOVED lines=14> */
.L_x_21:


//--------------------- .text._ZN7cutlass13device_kernelIN5flash19enable_sm80_to_sm89INS1_16FlashAttnFwdSm80INS1_25CollectiveMainloopFwdSm80ILi8ELi1ELb1EN4cute5tupleIJNS5_1CILi128EEENS7_ILi112EEES8_EEELi128ENS_6half_tEfNS_4arch4Sm80ELb1ELb0ELb0ELb1ELb1ELb0ELb1ELb1EEENS1_21CollectiveEpilogueFwdINS6_IJS8_S8_S9_EEENS6_IJNS7_ILi1EEESH_SH_EEESB_SD_Li256ELb1ELb1ELb1ELb0EEENS1_36VarlenDynamicPersistentTileSchedulerILi128ELi112ELi256ELi256ELb1ELb1ELb0ELb1ELb1ELb1EEEEEEEEEvNT_6ParamsE --------------------------
	.section	.text._ZN7cutlass13device_kernelIN5flash19enable_sm80_to_sm89INS1_16FlashAttnFwdSm80INS1_25CollectiveMainloopFwdSm80ILi8ELi1ELb1EN4cute5tupleIJNS5_1CILi128EEENS7_ILi112EEES8_EEELi128ENS_6half_tEfNS_4arch4Sm80ELb1ELb0ELb0ELb1ELb1ELb0ELb1ELb1EEENS1_21CollectiveEpilogueFwdINS6_IJS8_S8_S9_EEENS6_IJNS7_ILi1EEESH_SH_EEESB_SD_Li256ELb1ELb1ELb1ELb0EEENS1_36VarlenDynamicPersistentTileSchedulerILi128ELi112ELi256ELi256ELb1ELb1ELb0ELb1ELb1ELb1EEEEEEEEEvNT_6ParamsE,"ax",@progbits
	.align	128
.text._ZN7cutlass13device_kernelIN5flash19enable_sm80_to_sm89INS1_16FlashAttnFwdSm80INS1_25CollectiveMainloopFwdSm80ILi8ELi1ELb1EN4cute5tupleIJNS5_1CILi128EEENS7_ILi112EEES8_EEELi128ENS_6half_tEfNS_4arch4Sm80ELb1ELb0ELb0ELb1ELb1ELb0ELb1ELb1EEENS1_21CollectiveEpilogueFwdINS6_IJS8_S8_S9_EEENS6_IJNS7_ILi1EEESH_SH_EEESB_SD_Li256ELb1ELb1ELb1ELb0EEENS1_36VarlenDynamicPersistentTileSchedulerILi128ELi112ELi256ELi256ELb1ELb1ELb0ELb1ELb1ELb1EEEEEEEEEvNT_6ParamsE:
        .type           _ZN7cutlass13device_kernelIN5flash19enable_sm80_to_sm89INS1_16FlashAttnFwdSm80INS1_25CollectiveMainloopFwdSm80ILi8ELi1ELb1EN4cute5tupleIJNS5_1CILi128EEENS7_ILi112EEES8_EEELi128ENS_6half_tEfNS_4arch4Sm80ELb1ELb0ELb0ELb1ELb1ELb0ELb1ELb1EEENS1_21CollectiveEpilogueFwdINS6_IJS8_S8_S9_EEENS6_IJNS7_ILi1EEESH_SH_EEESB_SD_Li256ELb1ELb1ELb1ELb0EEENS1_36VarlenDynamicPersistentTileSchedulerILi128ELi112ELi256ELi256ELb1ELb1ELb0ELb1ELb1ELb1EEEEEEEEEvNT_6ParamsE,@function
        .size           _ZN7cutlass13device_kernelIN5flash19enable_sm80_to_sm89INS1_16FlashAttnFwdSm80INS1_25CollectiveMainloopFwdSm80ILi8ELi1ELb1EN4cute5tupleIJNS5_1CILi128EEENS7_ILi112EEES8_EEELi128ENS_6half_tEfNS_4arch4Sm80ELb1ELb0ELb0ELb1ELb1ELb0ELb1ELb1EEENS1_21CollectiveEpilogueFwdINS6_IJS8_S8_S9_EEENS6_IJNS7_ILi1EEESH_SH_EEESB_SD_Li256ELb1ELb1ELb1ELb0EEENS1_36VarlenDynamicPersistentTileSchedulerILi128ELi112ELi256ELi256ELb1ELb1ELb0ELb1ELb1ELb1EEEEEEEEEvNT_6ParamsE,(.L_x_22 - _ZN7cutlass13device_kernelIN5flash19enable_sm80_to_sm89INS1_16FlashAttnFwdSm80INS1_25CollectiveMainloopFwdSm80ILi8ELi1ELb1EN4cute5tupleIJNS5_1CILi128EEENS7_ILi112EEES8_EEELi128ENS_6half_tEfNS_4arch4Sm80ELb1ELb0ELb0ELb1ELb1ELb0ELb1ELb1EEENS1_21CollectiveEpilogueFwdINS6_IJS8_S8_S9_EEENS6_IJNS7_ILi1EEESH_SH_EEESB_SD_Li256ELb1ELb1ELb1ELb0EEENS1_36VarlenDynamicPersistentTileSchedulerILi128ELi112ELi256ELi256ELb1ELb1ELb0ELb1ELb1ELb1EEEEEEEEEvNT_6ParamsE)
        .other          _ZN7cutlass13device_kernelIN5flash19enable_sm80_to_sm89INS1_16FlashAttnFwdSm80INS1_25CollectiveMainloopFwdSm80ILi8ELi1ELb1EN4cute5tupleIJNS5_1CILi128EEENS7_ILi112EEES8_EEELi128ENS_6half_tEfNS_4arch4Sm80ELb1ELb0ELb0ELb1ELb1ELb0ELb1ELb1EEENS1_21CollectiveEpilogueFwdINS6_IJS8_S8_S9_EEENS6_IJNS7_ILi1EEESH_SH_EEESB_SD_Li256ELb1ELb1ELb1ELb0EEENS1_36VarlenDynamicPersistentTileSchedulerILi128ELi112ELi256ELi256ELb1ELb1ELb0ELb1ELb1ELb1EEEEEEEEEvNT_6ParamsE,@"STO_CUDA_ENTRY STV_DEFAULT"
_ZN7cutlass13device_kernelIN5flash19enable_sm80_to_sm89INS1_16FlashAttnFwdSm80INS1_25CollectiveMainloopFwdSm80ILi8ELi1ELb1EN4cute5tupleIJNS5_1CILi128EEENS7_ILi112EEES8_EEELi128ENS_6half_tEfNS_4arch4Sm80ELb1ELb0ELb0ELb1ELb1ELb0ELb1ELb1EEENS1_21CollectiveEpilogueFwdINS6_IJS8_S8_S9_EEENS6_IJNS7_ILi1EEESH_SH_EEESB_SD_Li256ELb1ELb1ELb1ELb0EEENS1_36VarlenDynamicPersistentTileSchedulerILi128ELi112ELi256ELi256ELb1ELb1ELb0ELb1ELb1ELb1EEEEEEEEEvNT_6ParamsE:
[----:B------:R-:W-:Y:S01]  /*0000*/  LDC R1, c[0x0][0x37c] ;  /* 0x0000df00ff017b82 */ /* 0x000fe20000000800 */
[----:B------:R-:W-:Y:S05]  /*0010*/  EXIT ;  /* 0x000000000000794d */ /* 0x000fea0003800000 */
.L_x_10:
        /* <DEDUP_REMOVED lines=14> */
.L_x_22:


//--------------------- .text._ZN7cutlass13device_kernelIN5flash19enable_sm80_to_sm89INS1_16FlashAttnFwdSm80INS1_25CollectiveMainloopFwdSm80ILi8ELi1ELb1EN4cute5tupleIJNS5_1CILi128EEENS7_ILi112EEES8_EEELi128ENS_6half_tEfNS_4arch4Sm80ELb1ELb0ELb0ELb1ELb1ELb1ELb1ELb1EEENS1_21CollectiveEpilogueFwdINS6_IJS8_S8_S9_EEENS6_IJNS7_ILi1EEESH_SH_EEESB_SD_Li256ELb1ELb1ELb1ELb0EEENS1_36VarlenDynamicPersistentTileSchedulerILi128ELi112ELi256ELi256ELb1ELb1ELb0ELb1ELb1ELb1EEEEEEEEEvNT_6ParamsE --------------------------
	.section	.text._ZN7cutlass13device_kernelIN5flash19enable_sm80_to_sm89INS1_16FlashAttnFwdSm80INS1_25CollectiveMainloopFwdSm80ILi8ELi1ELb1EN4cute5tupleIJNS5_1CILi128EEENS7_ILi112EEES8_EEELi128ENS_6half_tEfNS_4arch4Sm80ELb1ELb0ELb0ELb1ELb1ELb1ELb1ELb1EEENS1_21CollectiveEpilogueFwdINS6_IJS8_S8_S9_EEENS6_IJNS7_ILi1EEESH_SH_EEESB_SD_Li256ELb1ELb1ELb1ELb0EEENS1_36VarlenDynamicPersistentTileSchedulerILi128ELi112ELi256ELi256ELb1ELb1ELb0ELb1ELb1ELb1EEEEEEEEEvNT_6ParamsE,"ax",@progbits
	.align	128
.text._ZN7cutlass13device_kernelIN5flash19enable_sm80_to_sm89INS1_16FlashAttnFwdSm80INS1_25CollectiveMainloopFwdSm80ILi8ELi1ELb1EN4cute5tupleIJNS5_1CILi128EEENS7_ILi112EEES8_EEELi128ENS_6half_tEfNS_4arch4Sm80ELb1ELb0ELb0ELb1ELb1ELb1ELb1ELb1EEENS1_21CollectiveEpilogueFwdINS6_IJS8_S8_S9_EEENS6_IJNS7_ILi1EEESH_SH_EEESB_SD_Li256ELb1ELb1ELb1ELb0EEENS1_36VarlenDynamicPersistentTileSchedulerILi128ELi112ELi256ELi256ELb1ELb1ELb0ELb1ELb1ELb1EEEEEEEEEvNT_6ParamsE:
        .type           _ZN7cutlass13device_kernelIN5flash19enable_sm80_to_sm89INS1_16FlashAttnFwdSm80INS1_25CollectiveMainloopFwdSm80ILi8ELi1ELb1EN4cute5tupleIJNS5_1CILi128EEENS7_ILi112EEES8_EEELi128ENS_6half_tEfNS_4arch4Sm80ELb1ELb0ELb0ELb1ELb1ELb1ELb1ELb1EEENS1_21CollectiveEpilogueFwdINS6_IJS8_S8_S9_EEENS6_IJNS7_ILi1EEESH_SH_EEESB_SD_Li256ELb1ELb1ELb1ELb0EEENS1_36VarlenDynamicPersistentTileSchedulerILi128ELi112ELi256ELi256ELb1ELb1ELb0ELb1ELb1ELb1EEEEEEEEEvNT_6ParamsE,@function
        .size           _ZN7cutlass13device_kernelIN5flash19enable_sm80_to_sm89INS1_16FlashAttnFwdSm80INS1_25CollectiveMainloopFwdSm80ILi8ELi1ELb1EN4cute5tupleIJNS5_1CILi128EEENS7_ILi112EEES8_EEELi128ENS_6half_tEfNS_4arch4Sm80ELb1ELb0ELb0ELb1ELb1ELb1ELb1ELb1EEENS1_21CollectiveEpilogueFwdINS6_IJS8_S8_S9_EEENS6_IJNS7_ILi1EEESH_SH_EEESB_SD_Li256ELb1ELb1ELb1ELb0EEENS1_36VarlenDynamicPersistentTileSchedulerILi128ELi112ELi256ELi256ELb1ELb1ELb0ELb1ELb1ELb1EEEEEEEEEvNT_6ParamsE,(.L_x_23 - _ZN7cutlass13device_kernelIN5flash19enable_sm80_to_sm89INS1_16FlashAttnFwdSm80INS1_25CollectiveMainloopFwdSm80ILi8ELi1ELb1EN4cute5tupleIJNS5_1CILi128EEENS7_ILi112EEES8_EEELi128ENS_6half_tEfNS_4arch4Sm80ELb1ELb0ELb0ELb1ELb1ELb1ELb1ELb1EEENS1_21CollectiveEpilogueFwdINS6_IJS8_S8_S9_EEENS6_IJNS7_ILi1EEESH_SH_EEESB_SD_Li256ELb1ELb1ELb1ELb0EEENS1_36VarlenDynamicPersistentTileSchedulerILi128ELi112ELi256ELi256ELb1ELb1ELb0ELb1ELb1ELb1EEEEEEEEEvNT_6ParamsE)
        .other          _ZN7cutlass13device_kernelIN5flash19enable_sm80_to_sm89INS1_16FlashAttnFwdSm80INS1_25CollectiveMainloopFwdSm80ILi8ELi1ELb1EN4cute5tupleIJNS5_1CILi128EEENS7_ILi112EEES8_EEELi128ENS_6half_tEfNS_4arch4Sm80ELb1ELb0ELb0ELb1ELb1ELb1ELb1ELb1EEENS1_21CollectiveEpilogueFwdINS6_IJS8_S8_S9_EEENS6_IJNS7_ILi1EEESH_SH_EEESB_SD_Li256ELb1ELb1ELb1ELb0EEENS1_36VarlenDynamicPersistentTileSchedulerILi128ELi112ELi256ELi256ELb1ELb1ELb0ELb1ELb1ELb1EEEEEEEEEvNT_6ParamsE,@"STO_CUDA_ENTRY STV_DEFAULT"
_ZN7cutlass13device_kernelIN5flash19enable_sm80_to_sm89INS1_16FlashAttnFwdSm80INS1_25CollectiveMainloopFwdSm80ILi8ELi1ELb1EN4cute5tupleIJNS5_1CILi128EEENS7_ILi112EEES8_EEELi128ENS_6half_tEfNS_4arch4Sm80ELb1ELb0ELb0ELb1ELb1ELb1ELb1ELb1EEENS1_21CollectiveEpilogueFwdINS6_IJS8_S8_S9_EEENS6_IJNS7_ILi1EEESH_SH_EEESB_SD_Li256ELb1ELb1ELb1ELb0EEENS1_36VarlenDynamicPersistentTileSchedulerILi128ELi112ELi256ELi256ELb1ELb1ELb0ELb1ELb1ELb1EEEEEEEEEvNT_6ParamsE:
[----:B------:R-:W-:Y:S01]  /*0000*/  LDC R1, c[0x0][0x37c] ;  /* 0x0000df00ff017b82 */ /* 0x000fe20000000800 */
[----:B------:R-:W-:Y:S05]  /*0010*/  EXIT ;  /* 0x000000000000794d */ /* 0x000fea0003800000 */
.L_x_11:
        /* <DEDUP_REMOVED lines=14> */
.L_x_23:


//--------------------- .nv.shared.reserved.0     --------------------------
	.section	.nv.shared.reserved.0,"aw",@nobits
	.weak		__nv_reservedSMEM_offset_0_alias
	.size		__nv_reservedSMEM_offset_0_alias, 0, 64
	.other		__nv_reservedSMEM_offset_0_alias,@"STO_CUDA_RESERVED_SHARED STV_DEFAULT"
__nv_reservedSMEM_offset_0_alias:
	.zero		0
	.zero		64


//--------------------- .nv.global                --------------------------
	.section	.nv.global,"aw",@nobits
.nv.global:
	.type		_ZN78_INTERNAL_c4c2231f_42_flash_fwd_hdim128_fp16_paged_split_sm80_cu_ee213261_30804cute1_E,@object
	.size		_ZN78_INTERNAL_c4c2231f_42_flash_fwd_hdim128_fp16_paged_split_sm80_cu_ee213261_30804cute1_E,(_ZN78_INTERNAL_c4c2231f_42_flash_fwd_hdim128_fp16_paged_split_sm80_cu_ee213261_30804cuda3std3__45__cpo6cbeginE - _ZN78_INTERNAL_c4c2231f_42_flash_fwd_hdim128_fp16_paged_split_sm80_cu_ee213261_30804cute1_E)
_ZN78_INTERNAL_c4c2231f_42_flash_fwd_hdim128_fp16_paged_split_sm80_cu_ee213261_30804cute1_E:
	.zero		1
	.type		_ZN78_INTERNAL_c4c2231f_42_flash_fwd_hdim128_fp16_paged_split_sm80_cu_ee213261_30804cuda3std3__45__cpo6cbeginE,@object
	.size		_ZN78_INTERNAL_c4c2231f_42_flash_fwd_hdim128_fp16_paged_split_sm80_cu_ee213261_30804cuda3std3__45__cpo6cbeginE,(_ZN78_INTERNAL_c4c2231f_42_flash_fwd_hdim128_fp16_paged_split_sm80_cu_ee213261_30804cuda3std3__48in_placeE - _ZN78_INTERNAL_c4c2231f_42_flash_fwd_hdim128_fp16_paged_split_sm80_cu_ee213261_30804cuda3std3__45__cpo6cbeginE)
_ZN78_INTERNAL_c4c2231f_42_flash_fwd_hdim128_fp16_paged_split_sm80_cu_ee213261_30804cuda3std3__45__cpo6cbeginE:
	.zero		1
	.type		_ZN78_INTERNAL_c4c2231f_42_flash_fwd_hdim128_fp16_paged_split_sm80_cu_ee213261_30804cuda3std3__48in_placeE,@object
	.size		_ZN78_INTERNAL_c4c2231f_42_flash_fwd_hdim128_fp16_paged_split_sm80_cu_ee213261_30804cuda3std3__48in_placeE,(_ZN78_INTERNAL_c4c2231f_42_flash_fwd_hdim128_fp16_paged_split_sm80_cu_ee213261_30804cuda3std6ranges3__45__cpo9iter_moveE - _ZN78_INTERNAL_c4c2231f_42_flash_fwd_hdim128_fp16_paged_split_sm80_cu_ee213261_30804cuda3std3__48in_placeE)
_ZN78_INTERNAL_c4c2231f_42_flash_fwd_hdim128_fp16_paged_split_sm80_cu_ee213261_30804cuda3std3__48in_placeE:
	.zero		1
	.type		_ZN78_INTERNAL_c4c2231f_42_flash_fwd_hdim128_fp16_paged_split_sm80_cu_ee213261_30804cuda3std6ranges3__45__cpo9iter_moveE,@object
	.size		_ZN78_INTERNAL_c4c2231f_42_flash_fwd_hdim128_fp16_paged_split_sm80_cu_ee213261_30804cuda3std6ranges3__45__cpo9iter_moveE,(_ZN78_INTERNAL_c4c2231f_42_flash_fwd_hdim128_fp16_paged_split_sm80_cu_ee213261_30804cuda3std3__45__cpo5beginE - _ZN78_INTERNAL_c4c2231f_42_flash_fwd_hdim128_fp16_paged_split_sm80_cu_ee213261_30804cuda3std6ranges3__45__cpo9iter_moveE)
_ZN78_INTERNAL_c4c2231f_42_flash_fwd_hdim128_fp16_paged_split_sm80_cu_ee213261_30804cuda3std6ranges3__45__cpo9iter_moveE:
	.zero		1
	.type		_ZN78_INTERNAL_c4c2231f_42_flash_fwd_hdim128_fp16_paged_split_sm80_cu_ee213261_30804cuda3std3__45__cpo5beginE,@object
	.size		_ZN78_INTERNAL_c4c2231f_42_flash_fwd_hdim128_fp16_paged_split_sm80_cu_ee213261_30804cuda3std3__45__cpo5beginE,(_ZN78_INTERNAL_c4c2231f_42_flash_fwd_hdim128_fp16_paged_split_sm80_cu_ee213261_30804cuda3std3__480_GLOBAL__N__c4c2231f_42_flash_fwd_hdim128_fp16_paged_split_sm80_cu_ee213261_30806ignoreE - _ZN78_INTERNAL_c4c2231f_42_flash_fwd_hdim128_fp16_paged_split_sm80_cu_ee213261_30804cuda3std3__45__cpo5beginE)
_ZN78_INTERNAL_c4c2231f_42_flash_fwd_hdim128_fp16_paged_split_sm80_cu_ee213261_30804cuda3std3__45__cpo5beginE:
	.zero		1
	.type		_ZN78_INTERNAL_c4c2231f_42_flash_fwd_hdim128_fp16_paged_split_sm80_cu_ee213261_30804cuda3std3__480_GLOBAL__N__c4c2231f_42_flash_fwd_hdim128_fp16_paged_split_sm80_cu_ee213261_30806ignoreE,@object
	.size		_ZN78_INTERNAL_c4c2231f_42_flash_fwd_hdim128_fp16_paged_split_sm80_cu_ee213261_30804cuda3std3__480_GLOBAL__N__c4c2231f_42_flash_fwd_hdim128_fp16_paged_split_sm80_cu_ee213261_30806ignoreE,(_ZN78_INTERNAL_c4c2231f_42_flash_fwd_hdim128_fp16_paged_split_sm80_cu_ee213261_30804cute7productE - _ZN78_INTERNAL_c4c2231f_42_flash_fwd_hdim128_fp16_paged_split_sm80_cu_ee213261_30804cuda3std3__480_GLOBAL__N__c4c2231f_42_flash_fwd_hdim128_fp16_paged_split_sm80_cu_ee213261_30806ignoreE)
_ZN78_INTERNAL_c4c2231f_42_flash_fwd_hdim128_fp16_paged_split_sm80_cu_ee213261_30804cuda3std3__480_GLOBAL__N__c4c2231f_42_flash_fwd_hdim128_fp16_paged_split_sm80_cu_ee213261_30806ignoreE:
	.zero		1
	.type		_ZN78_INTERNAL_c4c2231f_42_flash_fwd_hdim128_fp16_paged_split_sm80_cu_ee213261_30804cute7productE,@object
	.size		_ZN78_INTERNAL_c4c2231f_42_flash_fwd_hdim128_fp16_paged_split_sm80_cu_ee213261_30804cute7productE,(_ZN78_INTERNAL_c4c2231f_42_flash_fwd_hdim128_fp16_paged_split_sm80_cu_ee213261_30804cuda3std3__45__cpo3endE - _ZN78_INTERNAL_c4c2231f_42_flash_fwd_hdim128_fp16_paged_split_sm80_cu_ee213261_30804cute7productE)
_ZN78_INTERNAL_c4c2231f_42_flash_fwd_hdim128_fp16_paged_split_sm80_cu_ee213261_30804cute7productE:
	.zero		1
	.type		_ZN78_INTERNAL_c4c2231f_42_flash_fwd_hdim128_fp16_paged_split_sm80_cu_ee213261_30804cuda3std3__45__cpo3endE,@object
	.size		_ZN78_INTERNAL_c4c2231f_42_flash_fwd_hdim128_fp16_paged_split_sm80_cu_ee213261_30804cuda3std3__45__cpo3endE,(_ZN78_INTERNAL_c4c2231f_42_flash_fwd_hdim128_fp16_paged_split_sm80_cu_ee213261_30804cuda3std3__419piecewise_constructE - _ZN78_INTERNAL_c4c2231f_42_flash_fwd_hdim128_fp16_paged_split_sm80_cu_ee213261_30804cuda3std3__45__cpo3endE)
_ZN78_INTERNAL_c4c2231f_42_flash_fwd_hdim128_fp16_paged_split_sm80_cu_ee213261_30804cuda3std3__45__cpo3endE:
	.zero		1
	.type		_ZN78_INTERNAL_c4c2231f_42_flash_fwd_hdim128_fp16_paged_split_sm80_cu_ee213261_30804cuda3std3__419piecewise_constructE,@object
	.size		_ZN78_INTERNAL_c4c2231f_42_flash_fwd_hdim128_fp16_paged_split_sm80_cu_ee213261_30804cuda3std3__419piecewise_constructE,(_ZN78_INTERNAL_c4c2231f_42_flash_fwd_hdim128_fp16_paged_split_sm80_cu_ee213261_30804cuda3std3__45__cpo4cendE - _ZN78_INTERNAL_c4c2231f_42_flash_fwd_hdim128_fp16_paged_split_sm80_cu_ee213261_30804cuda3std3__419piecewise_constructE)
_ZN78_INTERNAL_c4c2231f_42_flash_fwd_hdim128_fp16_paged_split_sm80_cu_ee213261_30804cuda3std3__419piecewise_constructE:
	.zero		1
	.type		_ZN78_INTERNAL_c4c2231f_42_flash_fwd_hdim128_fp16_paged_split_sm80_cu_ee213261_30804cuda3std3__45__cpo4cendE,@object
	.size		_ZN78_INTERNAL_c4c2231f_42_flash_fwd_hdim128_fp16_paged_split_sm80_cu_ee213261_30804cuda3std3__45__cpo4cendE,(_ZN78_INTERNAL_c4c2231f_42_flash_fwd_hdim128_fp16_paged_split_sm80_cu_ee213261_30804cuda3std6ranges3__45__cpo4swapE - _ZN78_INTERNAL_c4c2231f_42_flash_fwd_hdim128_fp16_paged_split_sm80_cu_ee213261_30804cuda3std3__45__cpo4cendE)
_ZN78_INTERNAL_c4c2231f_42_flash_fwd_hdim128_fp16_paged_split_sm80_cu_ee213261_30804cuda3std3__45__cpo4cendE:
	.zero		1
	.type		_ZN78_INTERNAL_c4c2231f_42_flash_fwd_hdim128_fp16_paged_split_sm80_cu_ee213261_30804cuda3std6ranges3__45__cpo4swapE,@object
	.size		_ZN78_INTERNAL_c4c2231f_42_flash_fwd_hdim128_fp16_paged_split_sm80_cu_ee213261_30804cuda3std6ranges3__45__cpo4swapE,(.L_7 - _ZN78_INTERNAL_c4c2231f_42_flash_fwd_hdim128_fp16_paged_split_sm80_cu_ee213261_30804cuda3std6ranges3__45__cpo4swapE)
_ZN78_INTERNAL_c4c2231f_42_flash_fwd_hdim128_fp16_paged_split_sm80_cu_ee213261_30804cuda3std6ranges3__45__cpo4swapE:
	.zero		1
.L_7:


//--------------------- .nv.constant0._ZN7cutlass13device_kernelIN5flash19enable_sm80_to_sm89INS1_16FlashAttnFwdSm80INS1_25CollectiveMainloopFwdSm80ILi8ELi1ELb1EN4cute5tupleIJNS5_1CILi128EEES8_S8_EEELi128ENS_6half_tEfNS_4arch4Sm80ELb0ELb0ELb0ELb0ELb1ELb0ELb1ELb1EEENS1_21CollectiveEpilogueFwdIS9_NS6_IJNS7_ILi1EEESF_SF_EEESA_SC_Li256ELb0ELb1ELb1ELb0EEENS1_19SingleTileSchedulerILb0ELb1ELb1ELi128EEEEEEEEEvNT_6ParamsE --------------------------
	.section	.nv.constant0._ZN7cutlass13device_kernelIN5flash19enable_sm80_to_sm89INS1_16FlashAttnFwdSm80INS1_25CollectiveMainloopFwdSm80ILi8ELi1ELb1EN4cute5tupleIJNS5_1CILi128EEES8_S8_EEELi128ENS_6half_tEfNS_4arch4Sm80ELb0ELb0ELb0ELb0ELb1ELb0ELb1ELb1EEENS1_21CollectiveEpilogueFwdIS9_NS6_IJNS7_ILi1EEESF_SF_EEESA_SC_Li256ELb0ELb1ELb1ELb0EEENS1_19SingleTileSchedulerILb0ELb1ELb1ELi128EEEEEEEEEvNT_6ParamsE,"a",@progbits
	.sectionflags	@""
	.align	4
.nv.constant0._ZN7cutlass13device_kernelIN5flash19enable_sm80_to_sm89INS1_16FlashAttnFwdSm80INS1_25CollectiveMainloopFwdSm80ILi8ELi1ELb1EN4cute5tupleIJNS5_1CILi128EEES8_S8_EEELi128ENS_6half_tEfNS_4arch4Sm80ELb0ELb0ELb0ELb0ELb1ELb0ELb1ELb1EEENS1_21CollectiveEpilogueFwdIS9_NS6_IJNS7_ILi1EEESF_SF_EEESA_SC_Li256ELb0ELb1ELb1ELb0EEENS1_19SingleTileSchedulerILb0ELb1ELb1ELi128EEEEEEEEEvNT_6ParamsE:
	.zero		1944


//--------------------- .nv.constant0._ZN7cutlass13device_kernelIN5flash19enable_sm80_to_sm89INS1_16FlashAttnFwdSm80INS1_25CollectiveMainloopFwdSm80ILi8ELi1ELb1EN4cute5tupleIJNS5_1CILi128EEENS7_ILi96EEES8_EEELi128ENS_6half_tEfNS_4arch4Sm80ELb0ELb1ELb0ELb0ELb1ELb0ELb1ELb1EEENS1_21CollectiveEpilogueFwdINS6_IJS8_S8_S9_EEENS6_IJNS7_ILi1EEESH_SH_EEESB_SD_Li256ELb0ELb1ELb1ELb0EEENS1_19SingleTileSchedulerILb0ELb1ELb1ELi128EEEEEEEEEvNT_6ParamsE --------------------------
	.section	.nv.constant0._ZN7cutlass13device_kernelIN5flash19enable_sm80_to_sm89INS1_16FlashAttnFwdSm80INS1_25CollectiveMainloopFwdSm80ILi8ELi1ELb1EN4cute5tupleIJNS5_1CILi128EEENS7_ILi96EEES8_EEELi128ENS_6half_tEfNS_4arch4Sm80ELb0ELb1ELb0ELb0ELb1ELb0ELb1ELb1EEENS1_21CollectiveEpilogueFwdINS6_IJS8_S8_S9_EEENS6_IJNS7_ILi1EEESH_SH_EEESB_SD_Li256ELb0ELb1ELb1ELb0EEENS1_19SingleTileSchedulerILb0ELb1ELb1ELi128EEEEEEEEEvNT_6ParamsE,"a",@progbits
	.sectionflags	@""
	.align	4
.nv.constant0._ZN7cutlass13device_kernelIN5flash19enable_sm80_to_sm89INS1_16FlashAttnFwdSm80INS1_25CollectiveMainloopFwdSm80ILi8ELi1ELb1EN4cute5tupleIJNS5_1CILi128EEENS7_ILi96EEES8_EEELi128ENS_6half_tEfNS_4arch4Sm80ELb0ELb1ELb0ELb0ELb1ELb0ELb1ELb1EEENS1_21CollectiveEpilogueFwdINS6_IJS8_S8_S9_EEENS6_IJNS7_ILi1EEESH_SH_EEESB_SD_Li256ELb0ELb1ELb1ELb0EEENS1_19SingleTileSchedulerILb0ELb1ELb1ELi128EEEEEEEEEvNT_6ParamsE:
	.zero		1944


//--------------------- .nv.constant0._ZN7cutlass13device_kernelIN5flash19enable_sm80_to_sm89INS1_16FlashAttnFwdSm80INS1_25CollectiveMainloopFwdSm80ILi8ELi1ELb1EN4cute5tupleIJNS5_1CILi128EEES8_S8_EEELi128ENS_6half_tEfNS_4arch4Sm80ELb1ELb0ELb0ELb0ELb1ELb0ELb1ELb1EEENS1_21CollectiveEpilogueFwdIS9_NS6_IJNS7_ILi1EEESF_SF_EEESA_SC_Li256ELb0ELb1ELb1ELb0EEENS1_30DynamicPersistentTileSchedulerILi256ELi256ELb1ELb1ELb0EEEEEEEEEvNT_6ParamsE --------------------------
	.section	.nv.constant0._ZN7cutlass13device_kernelIN5flash19enable_sm80_to_sm89INS1_16FlashAttnFwdSm80INS1_25CollectiveMainloopFwdSm80ILi8ELi1ELb1EN4cute5tupleIJNS5_1CILi128EEES8_S8_EEELi128ENS_6half_tEfNS_4arch4Sm80ELb1ELb0ELb0ELb0ELb1ELb0ELb1ELb1EEENS1_21CollectiveEpilogueFwdIS9_NS6_IJNS7_ILi1EEESF_SF_EEESA_SC_Li256ELb0ELb1ELb1ELb0EEENS1_30DynamicPersistentTileSchedulerILi256ELi256ELb1ELb1ELb0EEEEEEEEEvNT_6ParamsE,"a",@progbits
	.sectionflags	@""
	.align	4
.nv.constant0._ZN7cutlass13device_kernelIN5flash19enable_sm80_to_sm89INS1_16FlashAttnFwdSm80INS1_25CollectiveMainloopFwdSm80ILi8ELi1ELb1EN4cute5tupleIJNS5_1CILi128EEES8_S8_EEELi128ENS_6half_tEfNS_4arch4Sm80ELb1ELb0ELb0ELb0ELb1ELb0ELb1ELb1EEENS1_21CollectiveEpilogueFwdIS9_NS6_IJNS7_ILi1EEESF_SF_EEESA_SC_Li256ELb0ELb1ELb1ELb0EEENS1_30DynamicPersistentTileSchedulerILi256ELi256ELb1ELb1ELb0EEEEEEEEEvNT_6ParamsE:
	.zero		1960


//--------------------- .nv.constant0._ZN7cutlass13device_kernelIN5flash19enable_sm80_to_sm89INS1_16FlashAttnFwdSm80INS1_25CollectiveMainloopFwdSm80ILi4ELi1ELb0EN4cute5tupleIJNS5_1CILi128EEENS7_ILi64EEES8_EEELi128ENS_6half_tEfNS_4arch4Sm80ELb0ELb0ELb0ELb0ELb1ELb0ELb1ELb1EEENS1_21CollectiveEpilogueFwdINS6_IJS8_S8_S9_EEENS6_IJNS7_ILi1EEESH_SH_EEESB_SD_Li128ELb0ELb1ELb1ELb0EEENS1_19SingleTileSchedulerILb0ELb1ELb1ELi128EEEEEEEEEvNT_6ParamsE --------------------------
	.section	.nv.constant0._ZN7cutlass13device_kernelIN5flash19enable_sm80_to_sm89INS1_16FlashAttnFwdSm80INS1_25CollectiveMainloopFwdSm80ILi4ELi1ELb0EN4cute5tupleIJNS5_1CILi128EEENS7_ILi64EEES8_EEELi128ENS_6half_tEfNS_4arch4Sm80ELb0ELb0ELb0ELb0ELb1ELb0ELb1ELb1EEENS1_21CollectiveEpilogueFwdINS6_IJS8_S8_S9_EEENS6_IJNS7_ILi1EEESH_SH_EEESB_SD_Li128ELb0ELb1ELb1ELb0EEENS1_19SingleTileSchedulerILb0ELb1ELb1ELi128EEEEEEEEEvNT_6ParamsE,"a",@progbits
	.sectionflags	@""
	.align	4
.nv.constant0._ZN7cutlass13device_kernelIN5flash19enable_sm80_to_sm89INS1_16FlashAttnFwdSm80INS1_25CollectiveMainloopFwdSm80ILi4ELi1ELb0EN4cute5tupleIJNS5_1CILi128EEENS7_ILi64EEES8_EEELi128ENS_6half_tEfNS_4arch4Sm80ELb0ELb0ELb0ELb0ELb1ELb0ELb1ELb1EEENS1_21CollectiveEpilogueFwdINS6_IJS8_S8_S9_EEENS6_IJNS7_ILi1EEESH_SH_EEESB_SD_Li128ELb0ELb1ELb1ELb0EEENS1_19SingleTileSchedulerILb0ELb1ELb1ELi128EEEEEEEEEvNT_6ParamsE:
	.zero		1944


//--------------------- .nv.constant0._ZN7cutlass13device_kernelIN5flash19enable_sm80_to_sm89INS1_16FlashAttnFwdSm80INS1_25CollectiveMainloopFwdSm80ILi8ELi1ELb1EN4cute5tupleIJNS5_1CILi128EEENS7_ILi112EEES8_EEELi128ENS_6half_tEfNS_4arch4Sm80ELb0ELb0ELb0ELb1ELb1ELb0ELb1ELb1EEENS1_21CollectiveEpilogueFwdINS6_IJS8_S8_S9_EEENS6_IJNS7_ILi1EEESH_SH_EEESB_SD_Li256ELb1ELb1ELb1ELb0EEENS1_36VarlenDynamicPersistentTileSchedulerILi128ELi112ELi256ELi256ELb1ELb1ELb0ELb0ELb1ELb1EEEEEEEEEvNT_6ParamsE --------------------------
	.section	.nv.constant0._ZN7cutlass13device_kernelIN5flash19enable_sm80_to_sm89INS1_16FlashAttnFwdSm80INS1_25CollectiveMainloopFwdSm80ILi8ELi1ELb1EN4cute5tupleIJNS5_1CILi128EEENS7_ILi112EEES8_EEELi128ENS_6half_tEfNS_4arch4Sm80ELb0ELb0ELb0ELb1ELb1ELb0ELb1ELb1EEENS1_21CollectiveEpilogueFwdINS6_IJS8_S8_S9_EEENS6_IJNS7_ILi1EEESH_SH_EEESB_SD_Li256ELb1ELb1ELb1ELb0EEENS1_36VarlenDynamicPersistentTileSchedulerILi128ELi112ELi256ELi256ELb1ELb1ELb0ELb0ELb1ELb1EEEEEEEEEvNT_6ParamsE,"a",@progbits
	.sectionflags	@""
	.align	4
.nv.constant0._ZN7cutlass13device_kernelIN5flash19enable_sm80_to_sm89INS1_16FlashAttnFwdSm80INS1_25CollectiveMainloopFwdSm80ILi8ELi1ELb1EN4cute5tupleIJNS5_1CILi128EEENS7_ILi112EEES8_EEELi128ENS_6half_tEfNS_4arch4Sm80ELb0ELb0ELb0ELb1ELb1ELb0ELb1ELb1EEENS1_21CollectiveEpilogueFwdINS6_IJS8_S8_S9_EEENS6_IJNS7_ILi1EEESH_SH_EEESB_SD_Li256ELb1ELb1ELb1ELb0EEENS1_36VarlenDynamicPersistentTileSchedulerILi128ELi112ELi256ELi256ELb1ELb1ELb0ELb0ELb1ELb1EEEEEEEEEvNT_6ParamsE:
	.zero		1976


//--------------------- .nv.constant0._ZN7cutlass13device_kernelIN5flash19enable_sm80_to_sm89INS1_16FlashAttnFwdSm80INS1_25CollectiveMainloopFwdSm80ILi8ELi1ELb1EN4cute5tupleIJNS5_1CILi128EEENS7_ILi112EEES8_EEELi128ENS_6half_tEfNS_4arch4Sm80ELb0ELb0ELb0ELb1ELb1ELb1ELb1ELb1EEENS1_21CollectiveEpilogueFwdINS6_IJS8_S8_S9_EEENS6_IJNS7_ILi1EEESH_SH_EEESB_SD_Li256ELb1ELb1ELb1ELb0EEENS1_36VarlenDynamicPersistentTileSchedulerILi128ELi112ELi256ELi256ELb1ELb1ELb0ELb0ELb1ELb1EEEEEEEEEvNT_6ParamsE --------------------------
	.section	.nv.constant0._ZN7cutlass13device_kernelIN5flash19enable_sm80_to_sm89INS1_16FlashAttnFwdSm80INS1_25CollectiveMainloopFwdSm80ILi8ELi1ELb1EN4cute5tupleIJNS5_1CILi128EEENS7_ILi112EEES8_EEELi128ENS_6half_tEfNS_4arch4Sm80ELb0ELb0ELb0ELb1ELb1ELb1ELb1ELb1EEENS1_21CollectiveEpilogueFwdINS6_IJS8_S8_S9_EEENS6_IJNS7_ILi1EEESH_SH_EEESB_SD_Li256ELb1ELb1ELb1ELb0EEENS1_36VarlenDynamicPersistentTileSchedulerILi128ELi112ELi256ELi256ELb1ELb1ELb0ELb0ELb1ELb1EEEEEEEEEvNT_6ParamsE,"a",@progbits
	.sectionflags	@""
	.align	4
.nv.constant0._ZN7cutlass13device_kernelIN5flash19enable_sm80_to_sm89INS1_16FlashAttnFwdSm80INS1_25CollectiveMainloopFwdSm80ILi8ELi1ELb1EN4cute5tupleIJNS5_1CILi128EEENS7_ILi112EEES8_EEELi128ENS_6half_tEfNS_4arch4Sm80ELb0ELb0ELb0ELb1ELb1ELb1ELb1ELb1EEENS1_21CollectiveEpilogueFwdINS6_IJS8_S8_S9_EEENS6_IJNS7_ILi1EEESH_SH_EEESB_SD_Li256ELb1ELb1ELb1ELb0EEENS1_36VarlenDynamicPersistentTileSchedulerILi128ELi112ELi256ELi256ELb1ELb1ELb0ELb0ELb1ELb1EEEEEEEEEvNT_6ParamsE:
	.zero		1976


//--------------------- .nv.constant0._ZN7cutlass13device_kernelIN5flash19enable_sm80_to_sm89INS1_16FlashAttnFwdSm80INS1_25CollectiveMainloopFwdSm80ILi4ELi1ELb0EN4cute5tupleIJNS5_1CILi128EEENS7_ILi48EEES8_EEELi128ENS_6half_tEfNS_4arch4Sm80ELb0ELb1ELb0ELb0ELb1ELb0ELb1ELb1EEENS1_21CollectiveEpilogueFwdINS6_IJS8_S8_S9_EEENS6_IJNS7_ILi1EEESH_SH_EEESB_SD_Li128ELb0ELb1ELb1ELb0EEENS1_19SingleTileSchedulerILb0ELb1ELb1ELi128EEEEEEEEEvNT_6ParamsE --------------------------
	.section	.nv.constant0._ZN7cutlass13device_kernelIN5flash19enable_sm80_to_sm89INS1_16FlashAttnFwdSm80INS1_25CollectiveMainloopFwdSm80ILi4ELi1ELb0EN4cute5tupleIJNS5_1CILi128EEENS7_ILi48EEES8_EEELi128ENS_6half_tEfNS_4arch4Sm80ELb0ELb1ELb0ELb0ELb1ELb0ELb1ELb1EEENS1_21CollectiveEpilogueFwdINS6_IJS8_S8_S9_EEENS6_IJNS7_ILi1EEESH_SH_EEESB_SD_Li128ELb0ELb1ELb1ELb0EEENS1_19SingleTileSchedulerILb0ELb1ELb1ELi128EEEEEEEEEvNT_6ParamsE,"a",@progbits
	.sectionflags	@""
	.align	4
.nv.constant0._ZN7cutlass13device_kernelIN5flash19enable_sm80_to_sm89INS1_16FlashAttnFwdSm80INS1_25CollectiveMainloopFwdSm80ILi4ELi1ELb0EN4cute5tupleIJNS5_1CILi128EEENS7_ILi48EEES8_EEELi128ENS_6half_tEfNS_4arch4Sm80ELb0ELb1ELb0ELb0ELb1ELb0ELb1ELb1EEENS1_21CollectiveEpilogueFwdINS6_IJS8_S8_S9_EEENS6_IJNS7_ILi1EEESH_SH_EEESB_SD_Li128ELb0ELb1ELb1ELb0EEENS1_19SingleTileSchedulerILb0ELb1ELb1ELi128EEEEEEEEEvNT_6ParamsE:
	.zero		1944


//--------------------- .nv.constant0._ZN7cutlass13device_kernelIN5flash19enable_sm80_to_sm89INS1_16FlashAttnFwdSm80INS1_25CollectiveMainloopFwdSm80ILi8ELi1ELb1EN4cute5tupleIJNS5_1CILi128EEENS7_ILi96EEES8_EEELi128ENS_6half_tEfNS_4arch4Sm80ELb0ELb1ELb0ELb1ELb1ELb0ELb1ELb1EEENS1_21CollectiveEpilogueFwdINS6_IJS8_S8_S9_EEENS6_IJNS7_ILi1EEESH_SH_EEESB_SD_Li256ELb1ELb1ELb1ELb0EEENS1_36VarlenDynamicPersistentTileSchedulerILi128ELi96ELi256ELi256ELb1ELb1ELb0ELb1ELb0ELb1EEEEEEEEEvNT_6ParamsE --------------------------
	.section	.nv.constant0._ZN7cutlass13device_kernelIN5flash19enable_sm80_to_sm89INS1_16FlashAttnFwdSm80INS1_25CollectiveMainloopFwdSm80ILi8ELi1ELb1EN4cute5tupleIJNS5_1CILi128EEENS7_ILi96EEES8_EEELi128ENS_6half_tEfNS_4arch4Sm80ELb0ELb1ELb0ELb1ELb1ELb0ELb1ELb1EEENS1_21CollectiveEpilogueFwdINS6_IJS8_S8_S9_EEENS6_IJNS7_ILi1EEESH_SH_EEESB_SD_Li256ELb1ELb1ELb1ELb0EEENS1_36VarlenDynamicPersistentTileSchedulerILi128ELi96ELi256ELi256ELb1ELb1ELb0ELb1ELb0ELb1EEEEEEEEEvNT_6ParamsE,"a",@progbits
	.sectionflags	@""
	.align	4
.nv.constant0._ZN7cutlass13device_kernelIN5flash19enable_sm80_to_sm89INS1_16FlashAttnFwdSm80INS1_25CollectiveMainloopFwdSm80ILi8ELi1ELb1EN4cute5tupleIJNS5_1CILi128EEENS7_ILi96EEES8_EEELi128ENS_6half_tEfNS_4arch4Sm80ELb0ELb1ELb0ELb1ELb1ELb0ELb1ELb1EEENS1_21CollectiveEpilogueFwdINS6_IJS8_S8_S9_EEENS6_IJNS7_ILi1EEESH_SH_EEESB_SD_Li256ELb1ELb1ELb1ELb0EEENS1_36VarlenDynamicPersistentTileSchedulerILi128ELi96ELi256ELi256ELb1ELb1ELb0ELb1ELb0ELb1EEEEEEEEEvNT_6ParamsE:
	.zero		1976


//--------------------- .nv.constant0._ZN7cutlass13device_kernelIN5flash19enable_sm80_to_sm89INS1_16FlashAttnFwdSm80INS1_25CollectiveMainloopFwdSm80ILi8ELi1ELb1EN4cute5tupleIJNS5_1CILi128EEENS7_ILi96EEES8_EEELi128ENS_6half_tEfNS_4arch4Sm80ELb0ELb1ELb0ELb1ELb1ELb1ELb1ELb1EEENS1_21CollectiveEpilogueFwdINS6_IJS8_S8_S9_EEENS6_IJNS7_ILi1EEESH_SH_EEESB_SD_Li256ELb1ELb1ELb1ELb0EEENS1_36VarlenDynamicPersistentTileSchedulerILi128ELi96ELi256ELi256ELb1ELb1ELb0ELb1ELb0ELb1EEEEEEEEEvNT_6ParamsE --------------------------
	.section	.nv.constant0._ZN7cutlass13device_kernelIN5flash19enable_sm80_to_sm89INS1_16FlashAttnFwdSm80INS1_25CollectiveMainloopFwdSm80ILi8ELi1ELb1EN4cute5tupleIJNS5_1CILi128EEENS7_ILi96EEES8_EEELi128ENS_6half_tEfNS_4arch4Sm80ELb0ELb1ELb0ELb1ELb1ELb1ELb1ELb1EEENS1_21CollectiveEpilogueFwdINS6_IJS8_S8_S9_EEENS6_IJNS7_ILi1EEESH_SH_EEESB_SD_Li256ELb1ELb1ELb1ELb0EEENS1_36VarlenDynamicPersistentTileSchedulerILi128ELi96ELi256ELi256ELb1ELb1ELb0ELb1ELb0ELb1EEEEEEEEEvNT_6ParamsE,"a",@progbits
	.sectionflags	@""
	.align	4
.nv.constant0._ZN7cutlass13device_kernelIN5flash19enable_sm80_to_sm89INS1_16FlashAttnFwdSm80INS1_25CollectiveMainloopFwdSm80ILi8ELi1ELb1EN4cute5tupleIJNS5_1CILi128EEENS7_ILi96EEES8_EEELi128ENS_6half_tEfNS_4arch4Sm80ELb0ELb1ELb0ELb1ELb1ELb1ELb1ELb1EEENS1_21CollectiveEpilogueFwdINS6_IJS8_S8_S9_EEENS6_IJNS7_ILi1EEESH_SH_EEESB_SD_Li256ELb1ELb1ELb1ELb0EEENS1_36VarlenDynamicPersistentTileSchedulerILi128ELi96ELi256ELi256ELb1ELb1ELb0ELb1ELb0ELb1EEEEEEEEEvNT_6ParamsE:
	.zero		1976


//--------------------- .nv.constant0._ZN7cutlass13device_kernelIN5flash19enable_sm80_to_sm89INS1_16FlashAttnFwdSm80INS1_25CollectiveMainloopFwdSm80ILi4ELi1ELb0EN4cute5tupleIJNS5_1CILi128EEENS7_ILi64EEES8_EEELi128ENS_6half_tEfNS_4arch4Sm80ELb1ELb0ELb0ELb0ELb1ELb0ELb1ELb1EEENS1_21CollectiveEpilogueFwdINS6_IJS8_S8_S9_EEENS6_IJNS7_ILi1EEESH_SH_EEESB_SD_Li128ELb0ELb1ELb1ELb0EEENS1_30DynamicPersistentTileSchedulerILi128ELi128ELb1ELb1ELb0EEEEEEEEEvNT_6ParamsE --------------------------
	.section	.nv.constant0._ZN7cutlass13device_kernelIN5flash19enable_sm80_to_sm89INS1_16FlashAttnFwdSm80INS1_25CollectiveMainloopFwdSm80ILi4ELi1ELb0EN4cute5tupleIJNS5_1CILi128EEENS7_ILi64EEES8_EEELi128ENS_6half_tEfNS_4arch4Sm80ELb1ELb0ELb0ELb0ELb1ELb0ELb1ELb1EEENS1_21CollectiveEpilogueFwdINS6_IJS8_S8_S9_EEENS6_IJNS7_ILi1EEESH_SH_EEESB_SD_Li128ELb0ELb1ELb1ELb0EEENS1_30DynamicPersistentTileSchedulerILi128ELi128ELb1ELb1ELb0EEEEEEEEEvNT_6ParamsE,"a",@progbits
	.sectionflags	@""
	.align	4
.nv.constant0._ZN7cutlass13device_kernelIN5flash19enable_sm80_to_sm89INS1_16FlashAttnFwdSm80INS1_25CollectiveMainloopFwdSm80ILi4ELi1ELb0EN4cute5tupleIJNS5_1CILi128EEENS7_ILi64EEES8_EEELi128ENS_6half_tEfNS_4arch4Sm80ELb1ELb0ELb0ELb0ELb1ELb0ELb1ELb1EEENS1_21CollectiveEpilogueFwdINS6_IJS8_S8_S9_EEENS6_IJNS7_ILi1EEESH_SH_EEESB_SD_Li128ELb0ELb1ELb1ELb0EEENS1_30DynamicPersistentTileSchedulerILi128ELi128ELb1ELb1ELb0EEEEEEEEEvNT_6ParamsE:
	.zero		1960


//--------------------- .nv.constant0._ZN7cutlass13device_kernelIN5flash19enable_sm80_to_sm89INS1_16FlashAttnFwdSm80INS1_25CollectiveMainloopFwdSm80ILi8ELi1ELb1EN4cute5tupleIJNS5_1CILi128EEENS7_ILi112EEES8_EEELi128ENS_6half_tEfNS_4arch4Sm80ELb1ELb0ELb0ELb1ELb1ELb0ELb1ELb1EEENS1_21CollectiveEpilogueFwdINS6_IJS8_S8_S9_EEENS6_IJNS7_ILi1EEESH_SH_EEESB_SD_Li256ELb1ELb1ELb1ELb0EEENS1_36VarlenDynamicPersistentTileSchedulerILi128ELi112ELi256ELi256ELb1ELb1ELb0ELb1ELb1ELb1EEEEEEEEEvNT_6ParamsE --------------------------
	.section	.nv.constant0._ZN7cutlass13device_kernelIN5flash19enable_sm80_to_sm89INS1_16FlashAttnFwdSm80INS1_25CollectiveMainloopFwdSm80ILi8ELi1ELb1EN4cute5tupleIJNS5_1CILi128EEENS7_ILi112EEES8_EEELi128ENS_6half_tEfNS_4arch4Sm80ELb1ELb0ELb0ELb1ELb1ELb0ELb1ELb1EEENS1_21CollectiveEpilogueFwdINS6_IJS8_S8_S9_EEENS6_IJNS7_ILi1EEESH_SH_EEESB_SD_Li256ELb1ELb1ELb1ELb0EEENS1_36VarlenDynamicPersistentTileSchedulerILi128ELi112ELi256ELi256ELb1ELb1ELb0ELb1ELb1ELb1EEEEEEEEEvNT_6ParamsE,"a",@progbits
	.sectionflags	@""
	.align	4
.nv.constant0._ZN7cutlass13device_kernelIN5flash19enable_sm80_to_sm89INS1_16FlashAttnFwdSm80INS1_25CollectiveMainloopFwdSm80ILi8ELi1ELb1EN4cute5tupleIJNS5_1CILi128EEENS7_ILi112EEES8_EEELi128ENS_6half_tEfNS_4arch4Sm80ELb1ELb0ELb0ELb1ELb1ELb0ELb1ELb1EEENS1_21CollectiveEpilogueFwdINS6_IJS8_S8_S9_EEENS6_IJNS7_ILi1EEESH_SH_EEESB_SD_Li256ELb1ELb1ELb1ELb0EEENS1_36VarlenDynamicPersistentTileSchedulerILi128ELi112ELi256ELi256ELb1ELb1ELb0ELb1ELb1ELb1EEEEEEEEEvNT_6ParamsE:
	.zero		1976


//--------------------- .nv.constant0._ZN7cutlass13device_kernelIN5flash19enable_sm80_to_sm89INS1_16FlashAttnFwdSm80INS1_25CollectiveMainloopFwdSm80ILi8ELi1ELb1EN4cute5tupleIJNS5_1CILi128EEENS7_ILi112EEES8_EEELi128ENS_6half_tEfNS_4arch4Sm80ELb1ELb0ELb0ELb1ELb1ELb1ELb1ELb1EEENS1_21CollectiveEpilogueFwdINS6_IJS8_S8_S9_EEENS6_IJNS7_ILi1EEESH_SH_EEESB_SD_Li256ELb1ELb1ELb1ELb0EEENS1_36VarlenDynamicPersistentTileSchedulerILi128ELi112ELi256ELi256ELb1ELb1ELb0ELb1ELb1ELb1EEEEEEEEEvNT_6ParamsE --------------------------
	.section	.nv.constant0._ZN7cutlass13device_kernelIN5flash19enable_sm80_to_sm89INS1_16FlashAttnFwdSm80INS1_25CollectiveMainloopFwdSm80ILi8ELi1ELb1EN4cute5tupleIJNS5_1CILi128EEENS7_ILi112EEES8_EEELi128ENS_6half_tEfNS_4arch4Sm80ELb1ELb0ELb0ELb1ELb1ELb1ELb1ELb1EEENS1_21CollectiveEpilogueFwdINS6_IJS8_S8_S9_EEENS6_IJNS7_ILi1EEESH_SH_EEESB_SD_Li256ELb1ELb1ELb1ELb0EEENS1_36VarlenDynamicPersistentTileSchedulerILi128ELi112ELi256ELi256ELb1ELb1ELb0ELb1ELb1ELb1EEEEEEEEEvNT_6ParamsE,"a",@progbits
	.sectionflags	@""
	.align	4
.nv.constant0._ZN7cutlass13device_kernelIN5flash19enable_sm80_to_sm89INS1_16FlashAttnFwdSm80INS1_25CollectiveMainloopFwdSm80ILi8ELi1ELb1EN4cute5tupleIJNS5_1CILi128EEENS7_ILi112EEES8_EEELi128ENS_6half_tEfNS_4arch4Sm80ELb1ELb0ELb0ELb1ELb1ELb1ELb1ELb1EEENS1_21CollectiveEpilogueFwdINS6_IJS8_S8_S9_EEENS6_IJNS7_ILi1EEESH_SH_EEESB_SD_Li256ELb1ELb1ELb1ELb0EEENS1_36VarlenDynamicPersistentTileSchedulerILi128ELi112ELi256ELi256ELb1ELb1ELb0ELb1ELb1ELb1EEEEEEEEEvNT_6ParamsE:
	.zero		1976


//--------------------- SYMBOLS --------------------------

	.type		.nv.reservedSmem.offset0,@object
	.size		.nv.reservedSmem.offset0,0x4
